//
// Generated by NVIDIA NVVM Compiler
//
// Compiler Build ID: CL-36424714
// Cuda compilation tools, release 13.0, V13.0.88
// Based on NVVM 20.0.0
//

.version 9.0
.target sm_100
.address_size 64

	// .globl	_Z25traditional_murnaghan_eosIfEv9powParamsIT_E
.func  (.param .b64 func_retval0) __internal_accurate_pow
(
	.param .b64 __internal_accurate_pow_param_0,
	.param .b64 __internal_accurate_pow_param_1
)
;

.visible .entry _Z25traditional_murnaghan_eosIfEv9powParamsIT_E(
	.param .align 8 .b8 _Z25traditional_murnaghan_eosIfEv9powParamsIT_E_param_0[32]
)
{
	.reg .pred 	%p<24>;
	.reg .b32 	%r<25>;
	.reg .b32 	%f<82>;
	.reg .b64 	%rd<12>;

	ld.param.u64 	%rd1, [_Z25traditional_murnaghan_eosIfEv9powParamsIT_E_param_0+8];
	ld.param.u64 	%rd2, [_Z25traditional_murnaghan_eosIfEv9powParamsIT_E_param_0+16];
	ld.param.u64 	%rd3, [_Z25traditional_murnaghan_eosIfEv9powParamsIT_E_param_0+24];
	ld.param.u32 	%r1, [_Z25traditional_murnaghan_eosIfEv9powParamsIT_E_param_0];
	mov.u32 	%r2, %ntid.x;
	mov.u32 	%r7, %ctaid.x;
	mov.u32 	%r8, %tid.x;
	mad.lo.s32 	%r24, %r2, %r7, %r8;
	setp.ge.s32 	%p1, %r24, %r1;
	@%p1 bra 	$L__BB0_11;
	mov.u32 	%r9, %nctaid.x;
	mul.lo.s32 	%r4, %r9, %r2;
	cvta.to.global.u64 	%rd4, %rd3;
	cvta.to.global.u64 	%rd5, %rd2;
	cvta.to.global.u64 	%rd6, %rd1;
$L__BB0_2:
	mul.wide.s32 	%rd7, %r24, 4;
	add.s64 	%rd8, %rd5, %rd7;
	ld.global.f32 	%f13, [%rd8];
	add.s64 	%rd9, %rd6, %rd7;
	ld.global.f32 	%f2, [%rd9];
	neg.f32 	%f3, %f13;
	mul.f32 	%f14, %f13, 0fBF000000;
	cvt.rzi.f32.f32 	%f15, %f14;
	add.f32 	%f16, %f15, %f15;
	sub.f32 	%f17, %f3, %f16;
	abs.f32 	%f4, %f17;
	abs.f32 	%f5, %f2;
	setp.lt.f32 	%p2, %f5, 0f00800000;
	mul.f32 	%f18, %f5, 0f4B800000;
	selp.f32 	%f19, %f18, %f5, %p2;
	selp.f32 	%f20, 0fC1C00000, 0f00000000, %p2;
	mov.b32 	%r10, %f19;
	add.s32 	%r11, %r10, -1060439283;
	and.b32  	%r12, %r11, -8388608;
	sub.s32 	%r13, %r10, %r12;
	mov.b32 	%f21, %r13;
	cvt.rn.f32.s32 	%f22, %r12;
	fma.rn.f32 	%f23, %f22, 0f34000000, %f20;
	add.f32 	%f24, %f21, 0fBF800000;
	add.f32 	%f25, %f21, 0f3F800000;
	rcp.approx.ftz.f32 	%f26, %f25;
	add.f32 	%f27, %f24, %f24;
	mul.f32 	%f28, %f27, %f26;
	mul.f32 	%f29, %f28, %f28;
	sub.f32 	%f30, %f24, %f28;
	add.f32 	%f31, %f30, %f30;
	neg.f32 	%f32, %f28;
	fma.rn.f32 	%f33, %f32, %f24, %f31;
	mul.rn.f32 	%f34, %f26, %f33;
	fma.rn.f32 	%f35, %f29, 0f3A2C32E4, 0f3B52E7DB;
	fma.rn.f32 	%f36, %f35, %f29, 0f3C93BB73;
	fma.rn.f32 	%f37, %f36, %f29, 0f3DF6384F;
	mul.rn.f32 	%f38, %f37, %f29;
	fma.rn.f32 	%f39, %f28, 0f3FB8AA3B, %f23;
	sub.f32 	%f40, %f23, %f39;
	fma.rn.f32 	%f41, %f28, 0f3FB8AA3B, %f40;
	fma.rn.f32 	%f42, %f34, 0f3FB8AA3B, %f41;
	fma.rn.f32 	%f43, %f28, 0f32A55E34, %f42;
	mul.f32 	%f44, %f38, 0f40400000;
	fma.rn.f32 	%f45, %f44, %f34, %f43;
	fma.rn.f32 	%f46, %f38, %f28, %f45;
	add.rn.f32 	%f47, %f39, %f46;
	neg.f32 	%f48, %f39;
	add.rn.f32 	%f49, %f47, %f48;
	neg.f32 	%f50, %f49;
	add.rn.f32 	%f51, %f46, %f50;
	mul.rn.f32 	%f52, %f47, %f3;
	neg.f32 	%f53, %f52;
	fma.rn.f32 	%f54, %f47, %f3, %f53;
	fma.rn.f32 	%f55, %f51, %f3, %f54;
	cvt.rni.f32.f32 	%f56, %f52;
	sub.f32 	%f57, %f52, %f56;
	add.f32 	%f58, %f57, %f55;
	fma.rn.f32 	%f59, %f58, 0f391FCB8E, 0f3AAF85ED;
	fma.rn.f32 	%f60, %f59, %f58, 0f3C1D9856;
	fma.rn.f32 	%f61, %f60, %f58, 0f3D6357BB;
	fma.rn.f32 	%f62, %f61, %f58, 0f3E75FDEC;
	fma.rn.f32 	%f63, %f62, %f58, 0f3F317218;
	fma.rn.f32 	%f64, %f63, %f58, 0f3F800000;
	cvt.rzi.s32.f32 	%r14, %f56;
	setp.gt.f32 	%p3, %f56, 0f00000000;
	selp.b32 	%r15, 0, -2097152000, %p3;
	add.s32 	%r16, %r15, 2130706432;
	mov.b32 	%f65, %r16;
	mul.f32 	%f66, %f64, %f65;
	shl.b32 	%r17, %r14, 23;
	sub.s32 	%r18, %r17, %r15;
	mov.b32 	%f67, %r18;
	mul.f32 	%f68, %f66, %f67;
	abs.f32 	%f69, %f52;
	setp.gt.f32 	%p4, %f69, 0f43180000;
	setp.lt.f32 	%p5, %f52, 0f00000000;
	selp.f32 	%f70, 0f00000000, 0f7F800000, %p5;
	selp.f32 	%f6, %f70, %f68, %p4;
	setp.eq.f32 	%p6, %f2, 0f3F800000;
	setp.eq.f32 	%p7, %f13, 0f00000000;
	or.pred  	%p8, %p6, %p7;
	mov.f32 	%f81, 0f3F800000;
	@%p8 bra 	$L__BB0_10;
	setp.num.f32 	%p9, %f5, %f5;
	abs.f32 	%f71, %f3;
	setp.num.f32 	%p10, %f71, %f71;
	and.pred  	%p11, %p9, %p10;
	@%p11 bra 	$L__BB0_5;
	add.rn.f32 	%f81, %f2, %f3;
	bra.uni 	$L__BB0_10;
$L__BB0_5:
	setp.neu.f32 	%p12, %f2, 0f00000000;
	setp.neu.f32 	%p13, %f5, 0f7F800000;
	and.pred  	%p14, %p12, %p13;
	@%p14 bra 	$L__BB0_7;
	setp.neu.f32 	%p21, %f4, 0f3F800000;
	add.f32 	%f76, %f2, %f2;
	mov.b32 	%r19, %f76;
	setp.gt.f32 	%p22, %f13, 0f00000000;
	xor.b32  	%r20, %r19, 2139095040;
	selp.b32 	%r21, %r20, %r19, %p22;
	and.b32  	%r22, %r21, 2147483647;
	selp.b32 	%r23, %r22, %r21, %p21;
	mov.b32 	%f81, %r23;
	bra.uni 	$L__BB0_10;
$L__BB0_7:
	setp.eq.f32 	%p15, %f2, 0fBF800000;
	setp.eq.f32 	%p16, %f71, 0f7F800000;
	and.pred  	%p17, %p15, %p16;
	@%p17 bra 	$L__BB0_10;
	setp.geu.f32 	%p18, %f2, 0f00000000;
	mov.f32 	%f81, %f6;
	@%p18 bra 	$L__BB0_10;
	setp.neu.f32 	%p19, %f4, 0f3F800000;
	neg.f32 	%f73, %f6;
	selp.f32 	%f74, %f6, %f73, %p19;
	cvt.rmi.f32.f32 	%f75, %f3;
	setp.neu.f32 	%p20, %f75, %f3;
	selp.f32 	%f81, 0f7FFFFFFF, %f74, %p20;
$L__BB0_10:
	add.f32 	%f77, %f81, 0fBF800000;
	mov.f32 	%f78, 0f4F032156;
	div.rn.f32 	%f79, %f78, %f13;
	fma.rn.f32 	%f80, %f79, %f77, 0f47C54400;
	add.s64 	%rd11, %rd4, %rd7;
	st.global.f32 	[%rd11], %f80;
	add.s32 	%r24, %r24, %r4;
	setp.lt.s32 	%p23, %r24, %r1;
	@%p23 bra 	$L__BB0_2;
$L__BB0_11:
	ret;

}
	// .globl	_Z25traditional_murnaghan_eosIdEv9powParamsIT_E
.visible .entry _Z25traditional_murnaghan_eosIdEv9powParamsIT_E(
	.param .align 8 .b8 _Z25traditional_murnaghan_eosIdEv9powParamsIT_E_param_0[32]
)
{
	.reg .pred 	%p<27>;
	.reg .b32 	%r<34>;
	.reg .b64 	%rd<14>;
	.reg .b64 	%fd<31>;

	ld.param.u64 	%rd1, [_Z25traditional_murnaghan_eosIdEv9powParamsIT_E_param_0+8];
	ld.param.u64 	%rd2, [_Z25traditional_murnaghan_eosIdEv9powParamsIT_E_param_0+16];
	ld.param.u64 	%rd3, [_Z25traditional_murnaghan_eosIdEv9powParamsIT_E_param_0+24];
	ld.param.u32 	%r1, [_Z25traditional_murnaghan_eosIdEv9powParamsIT_E_param_0];
	mov.u32 	%r2, %ntid.x;
	mov.u32 	%r9, %ctaid.x;
	mov.u32 	%r10, %tid.x;
	mad.lo.s32 	%r33, %r2, %r9, %r10;
	setp.ge.s32 	%p4, %r33, %r1;
	@%p4 bra 	$L__BB1_13;
	mov.u32 	%r11, %nctaid.x;
	mul.lo.s32 	%r4, %r11, %r2;
	cvta.to.global.u64 	%rd4, %rd3;
	cvta.to.global.u64 	%rd5, %rd2;
	cvta.to.global.u64 	%rd6, %rd1;
$L__BB1_2:
	mul.wide.s32 	%rd8, %r33, 8;
	add.s64 	%rd9, %rd5, %rd8;
	ld.global.f64 	%fd1, [%rd9];
	add.s64 	%rd10, %rd6, %rd8;
	ld.global.f64 	%fd2, [%rd10];
	neg.f64 	%fd3, %fd1;
	{
	.reg .b32 %temp; 
	mov.b64 	{%temp, %r6}, %fd2;
	}
	{
	.reg .b32 %temp; 
	mov.b64 	{%temp, %r7}, %fd3;
	}
	shr.u32 	%r12, %r7, 20;
	and.b32  	%r13, %r12, 2047;
	add.s32 	%r14, %r13, -1012;
	mov.b64 	%rd11, %fd3;
	shl.b64 	%rd7, %rd11, %r14;
	setp.eq.s64 	%p3, %rd7, -9223372036854775808;
	abs.f64 	%fd4, %fd2;
	setp.neu.f64 	%p5, %fd2, 0d0000000000000000;
	@%p5 bra 	$L__BB1_4;
	setp.eq.s64 	%p8, %rd7, -9223372036854775808;
	abs.f64 	%fd20, %fd1;
	setp.neu.f64 	%p9, %fd20, 0d3FE0000000000000;
	and.pred  	%p3, %p9, %p8;
	selp.b32 	%r15, %r6, 0, %p3;
	setp.lt.s32 	%p10, %r7, 0;
	or.b32  	%r16, %r15, 2146435072;
	selp.b32 	%r17, %r16, %r15, %p10;
	mov.b32 	%r18, 0;
	mov.b64 	%fd30, {%r18, %r17};
	bra.uni 	$L__BB1_5;
$L__BB1_4:
	{ // callseq 0, 0
	.param .b64 param0;
	st.param.f64 	[param0], %fd4;
	.param .b64 param1;
	st.param.f64 	[param1], %fd3;
	.param .b64 retval0;
	call.uni (retval0), 
	__internal_accurate_pow, 
	(
	param0, 
	param1
	);
	ld.param.f64 	%fd12, [retval0];
	} // callseq 0
	setp.lt.s32 	%p6, %r6, 0;
	cvt.rzi.f64.f64 	%fd14, %fd3;
	setp.neu.f64 	%p7, %fd14, %fd3;
	neg.f64 	%fd16, %fd12;
	selp.f64 	%fd17, %fd16, %fd12, %p3;
	selp.f64 	%fd18, %fd17, %fd12, %p6;
	selp.f64 	%fd19, 0dFFF8000000000000, %fd18, %p7;
	selp.f64 	%fd30, %fd19, %fd18, %p6;
$L__BB1_5:
	sub.f64 	%fd21, %fd2, %fd1;
	{
	.reg .b32 %temp; 
	mov.b64 	{%temp, %r19}, %fd21;
	}
	and.b32  	%r20, %r19, 2146435072;
	setp.ne.s32 	%p11, %r20, 2146435072;
	@%p11 bra 	$L__BB1_12;
	setp.num.f64 	%p12, %fd2, %fd2;
	setp.num.f64 	%p13, %fd1, %fd1;
	and.pred  	%p14, %p12, %p13;
	@%p14 bra 	$L__BB1_8;
	add.rn.f64 	%fd30, %fd2, %fd3;
	bra.uni 	$L__BB1_12;
$L__BB1_8:
	abs.f64 	%fd22, %fd1;
	setp.neu.f64 	%p15, %fd22, 0d7FF0000000000000;
	@%p15 bra 	$L__BB1_10;
	setp.gt.f64 	%p20, %fd4, 0d3FF0000000000000;
	selp.b32 	%r28, 2146435072, 0, %p20;
	setp.lt.s32 	%p21, %r7, 0;
	xor.b32  	%r29, %r28, 2146435072;
	selp.b32 	%r30, %r29, %r28, %p21;
	setp.eq.f64 	%p22, %fd2, 0dBFF0000000000000;
	selp.b32 	%r31, 1072693248, %r30, %p22;
	mov.b32 	%r32, 0;
	mov.b64 	%fd30, {%r32, %r31};
	bra.uni 	$L__BB1_12;
$L__BB1_10:
	setp.neu.f64 	%p16, %fd4, 0d7FF0000000000000;
	@%p16 bra 	$L__BB1_12;
	setp.lt.s32 	%p17, %r6, 0;
	setp.lt.s32 	%p18, %r7, 0;
	selp.b32 	%r21, 0, 2146435072, %p18;
	and.b32  	%r22, %r7, 2147483647;
	setp.ne.s32 	%p19, %r22, 1071644672;
	or.b32  	%r23, %r21, -2147483648;
	selp.b32 	%r24, %r23, %r21, %p19;
	selp.b32 	%r25, %r24, %r21, %p3;
	selp.b32 	%r26, %r25, %r21, %p17;
	mov.b32 	%r27, 0;
	mov.b64 	%fd30, {%r27, %r26};
$L__BB1_12:
	setp.eq.f64 	%p23, %fd2, 0d3FF0000000000000;
	setp.eq.f64 	%p24, %fd1, 0d0000000000000000;
	add.f64 	%fd23, %fd30, 0dBFF0000000000000;
	selp.f64 	%fd24, 0d0000000000000000, %fd23, %p24;
	selp.f64 	%fd25, 0d0000000000000000, %fd24, %p23;
	mov.f64 	%fd26, 0d41E0642AC0000000;
	div.rn.f64 	%fd27, %fd26, %fd1;
	fma.rn.f64 	%fd28, %fd27, %fd25, 0d40F8A88000000000;
	add.s64 	%rd13, %rd4, %rd8;
	st.global.f64 	[%rd13], %fd28;
	add.s32 	%r33, %r33, %r4;
	setp.lt.s32 	%p25, %r33, %r1;
	@%p25 bra 	$L__BB1_2;
$L__BB1_13:
	ret;

}
	// .globl	_Z19bonus_murnaghan_eosIfEv9powParamsIT_E
.visible .entry _Z19bonus_murnaghan_eosIfEv9powParamsIT_E(
	.param .align 8 .b8 _Z19bonus_murnaghan_eosIfEv9powParamsIT_E_param_0[32]
)
{
	.reg .pred 	%p<11>;
	.reg .b32 	%r<17>;
	.reg .b32 	%f<55>;
	.reg .b64 	%rd<12>;

	ld.param.u64 	%rd1, [_Z19bonus_murnaghan_eosIfEv9powParamsIT_E_param_0+8];
	ld.param.u64 	%rd2, [_Z19bonus_murnaghan_eosIfEv9powParamsIT_E_param_0+16];
	ld.param.u64 	%rd3, [_Z19bonus_murnaghan_eosIfEv9powParamsIT_E_param_0+24];
	ld.param.u32 	%r1, [_Z19bonus_murnaghan_eosIfEv9powParamsIT_E_param_0];
	mov.u32 	%r2, %ntid.x;
	mov.u32 	%r8, %ctaid.x;
	mov.u32 	%r9, %tid.x;
	mad.lo.s32 	%r16, %r2, %r8, %r9;
	setp.ge.s32 	%p1, %r16, %r1;
	@%p1 bra 	$L__BB2_5;
	mov.u32 	%r10, %nctaid.x;
	mul.lo.s32 	%r4, %r10, %r2;
	cvta.to.global.u64 	%rd4, %rd3;
	cvta.to.global.u64 	%rd5, %rd2;
	cvta.to.global.u64 	%rd6, %rd1;
$L__BB2_2:
	mul.wide.s32 	%rd7, %r16, 4;
	add.s64 	%rd8, %rd5, %rd7;
	ld.global.f32 	%f1, [%rd8];
	add.s64 	%rd9, %rd6, %rd7;
	ld.global.f32 	%f2, [%rd9];
	neg.f32 	%f3, %f2;
	mov.f32 	%f7, 0f3F800000;
	add.rz.f32 	%f8, %f3, %f7;
	mov.b32 	%r11, %f8;
	add.s32 	%r12, %r11, -1061158912;
	and.b32  	%r13, %r12, -8388608;
	mov.b32 	%r6, %f3;
	sub.s32 	%r14, %r6, %r13;
	mov.b32 	%f9, %r14;
	sub.s32 	%r15, 1082130432, %r13;
	mov.b32 	%f10, %r15;
	fma.rn.f32 	%f11, %f10, 0f3E800000, 0fBF800000;
	add.f32 	%f12, %f11, %f9;
	cvt.rn.f32.s32 	%f13, %r13;
	mul.f32 	%f14, %f13, 0f34000000;
	fma.rn.f32 	%f15, %f12, 0fBD39BF78, 0f3DD80012;
	fma.rn.f32 	%f16, %f15, %f12, 0fBE0778E0;
	fma.rn.f32 	%f17, %f16, %f12, 0f3E146475;
	fma.rn.f32 	%f18, %f17, %f12, 0fBE2A68DD;
	fma.rn.f32 	%f19, %f18, %f12, 0f3E4CAF9E;
	fma.rn.f32 	%f20, %f19, %f12, 0fBE800042;
	fma.rn.f32 	%f21, %f20, %f12, 0f3EAAAAE6;
	fma.rn.f32 	%f22, %f21, %f12, 0fBF000000;
	mul.f32 	%f23, %f12, %f22;
	fma.rn.f32 	%f24, %f23, %f12, %f12;
	fma.rn.f32 	%f54, %f14, 0f3F317218, %f24;
	setp.lt.u32 	%p2, %r6, 2139095040;
	@%p2 bra 	$L__BB2_4;
	setp.gt.s32 	%p3, %r6, -1082130432;
	fma.rn.f32 	%f25, %f3, 0f7F800000, 0f7F800000;
	selp.f32 	%f26, %f25, %f54, %p3;
	setp.eq.f32 	%p4, %f2, 0f00000000;
	selp.f32 	%f54, 0f80000000, %f26, %p4;
$L__BB2_4:
	neg.f32 	%f27, %f1;
	mul.f32 	%f28, %f54, %f27;
	mul.f32 	%f29, %f28, 0f3FB8AA3B;
	cvt.rni.f32.f32 	%f30, %f29;
	abs.f32 	%f31, %f28;
	setp.lt.f32 	%p5, %f31, 0f3ED1EB85;
	selp.f32 	%f32, 0f00000000, %f30, %p5;
	fma.rn.f32 	%f33, %f32, 0fBF317200, %f28;
	fma.rn.f32 	%f34, %f32, 0fB5BFBE8E, %f33;
	setp.eq.f32 	%p6, %f32, 0f43000000;
	selp.f32 	%f35, 0f42FE0000, %f32, %p6;
	fma.rn.f32 	%f36, %f34, 0f3AB5EBE6, 0f3C095663;
	fma.rn.f32 	%f37, %f36, %f34, 0f3D2AABE3;
	fma.rn.f32 	%f38, %f37, %f34, 0f3E2AA9F6;
	fma.rn.f32 	%f39, %f38, %f34, 0f3EFFFFFE;
	mul.f32 	%f40, %f34, %f39;
	fma.rn.f32 	%f41, %f40, %f34, %f34;
	ex2.approx.f32 	%f42, %f35;
	add.f32 	%f43, %f42, 0fBF800000;
	fma.rn.f32 	%f44, %f41, %f42, %f43;
	add.f32 	%f45, %f44, %f44;
	selp.f32 	%f46, %f45, %f44, %p6;
	setp.gt.f32 	%p7, %f35, 0f43000000;
	selp.f32 	%f47, 0f7F800000, %f46, %p7;
	setp.lt.f32 	%p8, %f35, 0fC1C80000;
	selp.f32 	%f48, 0fBF800000, %f47, %p8;
	setp.eq.f32 	%p9, %f28, 0f00000000;
	add.f32 	%f49, %f28, %f28;
	selp.f32 	%f50, %f49, %f48, %p9;
	mov.f32 	%f51, 0f4F032156;
	div.rn.f32 	%f52, %f51, %f1;
	fma.rn.f32 	%f53, %f52, %f50, 0f47C54400;
	add.s64 	%rd11, %rd4, %rd7;
	st.global.f32 	[%rd11], %f53;
	add.s32 	%r16, %r16, %r4;
	setp.lt.s32 	%p10, %r16, %r1;
	@%p10 bra 	$L__BB2_2;
$L__BB2_5:
	ret;

}
	// .globl	_Z19bonus_murnaghan_eosIdEv9powParamsIT_E
.visible .entry _Z19bonus_murnaghan_eosIdEv9powParamsIT_E(
	.param .align 8 .b8 _Z19bonus_murnaghan_eosIdEv9powParamsIT_E_param_0[32]
)
{
	.reg .pred 	%p<18>;
	.reg .b32 	%r<51>;
	.reg .b32 	%f<3>;
	.reg .b64 	%rd<12>;
	.reg .b64 	%fd<101>;

	ld.param.u64 	%rd1, [_Z19bonus_murnaghan_eosIdEv9powParamsIT_E_param_0+8];
	ld.param.u64 	%rd2, [_Z19bonus_murnaghan_eosIdEv9powParamsIT_E_param_0+16];
	ld.param.u64 	%rd3, [_Z19bonus_murnaghan_eosIdEv9powParamsIT_E_param_0+24];
	ld.param.u32 	%r1, [_Z19bonus_murnaghan_eosIdEv9powParamsIT_E_param_0];
	mov.u32 	%r2, %ntid.x;
	mov.u32 	%r18, %ctaid.x;
	mov.u32 	%r19, %tid.x;
	mad.lo.s32 	%r46, %r2, %r18, %r19;
	setp.ge.s32 	%p1, %r46, %r1;
	@%p1 bra 	$L__BB3_15;
	mov.b32 	%r20, 1127219200;
	mov.b32 	%r21, -2147483648;
	mov.b64 	%fd1, {%r21, %r20};
	mov.b32 	%r22, 1072693248;
	mov.b32 	%r23, 0;
	mov.b64 	%fd2, {%r23, %r22};
	mov.u32 	%r24, %nctaid.x;
	mul.lo.s32 	%r4, %r24, %r2;
	cvta.to.global.u64 	%rd4, %rd3;
	cvta.to.global.u64 	%rd5, %rd2;
	cvta.to.global.u64 	%rd6, %rd1;
$L__BB3_2:
	mul.wide.s32 	%rd7, %r46, 8;
	add.s64 	%rd8, %rd5, %rd7;
	ld.global.f64 	%fd3, [%rd8];
	add.s64 	%rd9, %rd6, %rd7;
	ld.global.f64 	%fd4, [%rd9];
	neg.f64 	%fd5, %fd4;
	{
	.reg .b32 %temp; 
	mov.b64 	{%temp, %r25}, %fd5;
	}
	mov.b32 	%f1, %r25;
	setp.geu.f32 	%p2, %f1, 0f3FE55555;
	setp.leu.f32 	%p3, %f1, 0fBFD99999;
	or.pred  	%p4, %p2, %p3;
	@%p4 bra 	$L__BB3_4;
	mov.f64 	%fd53, 0d4000000000000000;
	sub.f64 	%fd54, %fd53, %fd4;
	div.rn.f64 	%fd55, %fd5, %fd54;
	mul.f64 	%fd56, %fd4, %fd55;
	sub.f64 	%fd57, %fd56, %fd4;
	mul.f64 	%fd58, %fd57, %fd57;
	fma.rn.f64 	%fd59, %fd58, 0d3EB372FB2FBE14B5, 0d3ED087FFCEB2DC44;
	fma.rn.f64 	%fd60, %fd59, %fd58, 0d3EF3B9FF890F468C;
	fma.rn.f64 	%fd61, %fd60, %fd58, 0d3F17457EFD51BAF8;
	fma.rn.f64 	%fd62, %fd61, %fd58, 0d3F3C71C8DE3CE825;
	fma.rn.f64 	%fd63, %fd62, %fd58, 0d3F6249248FA4661F;
	fma.rn.f64 	%fd64, %fd63, %fd58, 0d3F899999999D70C4;
	fma.rn.f64 	%fd65, %fd64, %fd58, 0d3FB5555555555462;
	mul.f64 	%fd66, %fd58, %fd65;
	fma.rn.f64 	%fd67, %fd66, %fd57, %fd56;
	sub.f64 	%fd99, %fd67, %fd4;
	bra.uni 	$L__BB3_11;
$L__BB3_4:
	mov.f64 	%fd20, 0d3FF0000000000000;
	sub.f64 	%fd97, %fd20, %fd4;
	{
	.reg .b32 %temp; 
	mov.b64 	{%temp, %r47}, %fd97;
	}
	{
	.reg .b32 %temp; 
	mov.b64 	{%r48, %temp}, %fd97;
	}
	setp.gt.s32 	%p5, %r47, 1048575;
	mov.b32 	%r49, -1023;
	@%p5 bra 	$L__BB3_6;
	mul.f64 	%fd97, %fd97, 0d4350000000000000;
	{
	.reg .b32 %temp; 
	mov.b64 	{%temp, %r47}, %fd97;
	}
	{
	.reg .b32 %temp; 
	mov.b64 	{%r48, %temp}, %fd97;
	}
	mov.b32 	%r49, -1077;
$L__BB3_6:
	add.s32 	%r28, %r47, -1;
	setp.gt.u32 	%p6, %r28, 2146435070;
	@%p6 bra 	$L__BB3_10;
	shr.u32 	%r31, %r47, 20;
	add.s32 	%r50, %r49, %r31;
	and.b32  	%r32, %r47, 1048575;
	or.b32  	%r33, %r32, 1072693248;
	mov.b64 	%fd98, {%r48, %r33};
	setp.lt.u32 	%p8, %r33, 1073127583;
	@%p8 bra 	$L__BB3_9;
	{
	.reg .b32 %temp; 
	mov.b64 	{%r34, %temp}, %fd98;
	}
	{
	.reg .b32 %temp; 
	mov.b64 	{%temp, %r35}, %fd98;
	}
	add.s32 	%r36, %r35, -1048576;
	mov.b64 	%fd98, {%r34, %r36};
	add.s32 	%r50, %r50, 1;
$L__BB3_9:
	add.f64 	%fd22, %fd98, 0dBFF0000000000000;
	add.f64 	%fd23, %fd98, 0d3FF0000000000000;
	rcp.approx.ftz.f64 	%fd24, %fd23;
	neg.f64 	%fd25, %fd23;
	fma.rn.f64 	%fd26, %fd25, %fd24, 0d3FF0000000000000;
	fma.rn.f64 	%fd27, %fd26, %fd26, %fd26;
	fma.rn.f64 	%fd28, %fd27, %fd24, %fd24;
	mul.f64 	%fd29, %fd22, %fd28;
	fma.rn.f64 	%fd30, %fd22, %fd28, %fd29;
	mul.f64 	%fd31, %fd30, %fd30;
	fma.rn.f64 	%fd32, %fd31, 0d3EB1380B3AE80F1E, 0d3ED0EE258B7A8B04;
	fma.rn.f64 	%fd33, %fd32, %fd31, 0d3EF3B2669F02676F;
	fma.rn.f64 	%fd34, %fd33, %fd31, 0d3F1745CBA9AB0956;
	fma.rn.f64 	%fd35, %fd34, %fd31, 0d3F3C71C72D1B5154;
	fma.rn.f64 	%fd36, %fd35, %fd31, 0d3F624924923BE72D;
	fma.rn.f64 	%fd37, %fd36, %fd31, 0d3F8999999999A3C4;
	fma.rn.f64 	%fd38, %fd37, %fd31, 0d3FB5555555555554;
	sub.f64 	%fd39, %fd22, %fd30;
	add.f64 	%fd40, %fd39, %fd39;
	neg.f64 	%fd41, %fd30;
	fma.rn.f64 	%fd42, %fd41, %fd22, %fd40;
	mul.f64 	%fd43, %fd28, %fd42;
	mul.f64 	%fd44, %fd31, %fd38;
	fma.rn.f64 	%fd45, %fd44, %fd30, %fd43;
	xor.b32  	%r37, %r50, -2147483648;
	mov.b32 	%r38, 1127219200;
	mov.b64 	%fd46, {%r37, %r38};
	sub.f64 	%fd47, %fd46, %fd1;
	fma.rn.f64 	%fd48, %fd47, 0d3FE62E42FEFA39EF, %fd30;
	fma.rn.f64 	%fd49, %fd47, 0dBFE62E42FEFA39EF, %fd48;
	sub.f64 	%fd50, %fd49, %fd30;
	sub.f64 	%fd51, %fd45, %fd50;
	fma.rn.f64 	%fd52, %fd47, 0d3C7ABC9E3B39803F, %fd51;
	add.f64 	%fd99, %fd48, %fd52;
	bra.uni 	$L__BB3_11;
$L__BB3_10:
	fma.rn.f64 	%fd21, %fd97, 0d7FF0000000000000, 0d7FF0000000000000;
	{
	.reg .b32 %temp; 
	mov.b64 	{%temp, %r29}, %fd97;
	}
	and.b32  	%r30, %r29, 2147483647;
	setp.eq.s32 	%p7, %r30, 0;
	selp.f64 	%fd99, 0dFFF0000000000000, %fd21, %p7;
$L__BB3_11:
	neg.f64 	%fd68, %fd3;
	mul.f64 	%fd16, %fd99, %fd68;
	{
	.reg .b32 %temp; 
	mov.b64 	{%temp, %r16}, %fd16;
	}
	mov.b32 	%f2, %r16;
	setp.geu.f32 	%p9, %f2, 0f40862E43;
	setp.leu.f32 	%p10, %f2, 0fC04A8000;
	or.pred  	%p11, %p9, %p10;
	@%p11 bra 	$L__BB3_13;
	fma.rn.f64 	%fd71, %fd16, 0d3FF71547652B82FE, 0d4338000000000000;
	{
	.reg .b32 %temp; 
	mov.b64 	{%r39, %temp}, %fd71;
	}
	mov.f64 	%fd72, 0dC338000000000000;
	add.rn.f64 	%fd73, %fd71, %fd72;
	fma.rn.f64 	%fd74, %fd73, 0dBFE62E42FEFA39EF, %fd16;
	fma.rn.f64 	%fd75, %fd73, 0dBC7ABC9E3B39803F, %fd74;
	shl.b32 	%r40, %r16, 1;
	setp.lt.u32 	%p14, %r40, 2142496327;
	selp.f64 	%fd76, %fd16, %fd75, %p14;
	selp.b32 	%r41, 0, %r39, %p14;
	fma.rn.f64 	%fd77, %fd76, 0d3E21F4076ACD15B6, 0d3E5AF86D8EBD13CD;
	fma.rn.f64 	%fd78, %fd77, %fd76, 0d3E927E5092BA033D;
	fma.rn.f64 	%fd79, %fd78, %fd76, 0d3EC71DDE6C5F9DA1;
	fma.rn.f64 	%fd80, %fd79, %fd76, 0d3EFA01A018D034E6;
	fma.rn.f64 	%fd81, %fd80, %fd76, 0d3F2A01A01B3B6940;
	fma.rn.f64 	%fd82, %fd81, %fd76, 0d3F56C16C16C1B5DD;
	fma.rn.f64 	%fd83, %fd82, %fd76, 0d3F8111111110F74D;
	fma.rn.f64 	%fd84, %fd83, %fd76, 0d3FA555555555554D;
	fma.rn.f64 	%fd85, %fd84, %fd76, 0d3FC5555555555557;
	fma.rn.f64 	%fd86, %fd85, %fd76, 0d3FE0000000000000;
	mul.f64 	%fd87, %fd76, %fd86;
	fma.rn.f64 	%fd88, %fd87, %fd76, %fd76;
	setp.eq.s32 	%p15, %r41, 1024;
	shl.b32 	%r42, %r41, 20;
	add.s32 	%r43, %r42, 1072693248;
	selp.b32 	%r44, 2145386496, %r43, %p15;
	mov.b32 	%r45, 0;
	mov.b64 	%fd89, {%r45, %r44};
	sub.f64 	%fd90, %fd89, %fd2;
	fma.rn.f64 	%fd91, %fd88, %fd89, %fd90;
	add.f64 	%fd92, %fd91, %fd91;
	setp.eq.s32 	%p16, %r40, 0;
	selp.f64 	%fd93, %fd92, %fd91, %p15;
	selp.f64 	%fd100, %fd16, %fd93, %p16;
	bra.uni 	$L__BB3_14;
$L__BB3_13:
	setp.lt.s32 	%p12, %r16, 0;
	setp.nan.f64 	%p13, %fd16, %fd16;
	add.f64 	%fd69, %fd16, %fd16;
	selp.f64 	%fd70, 0dBFF0000000000000, 0d7FF0000000000000, %p12;
	selp.f64 	%fd100, %fd69, %fd70, %p13;
$L__BB3_14:
	mov.f64 	%fd94, 0d41E0642AC0000000;
	div.rn.f64 	%fd95, %fd94, %fd3;
	fma.rn.f64 	%fd96, %fd95, %fd100, 0d40F8A88000000000;
	add.s64 	%rd11, %rd4, %rd7;
	st.global.f64 	[%rd11], %fd96;
	add.s32 	%r46, %r46, %r4;
	setp.lt.s32 	%p17, %r46, %r1;
	@%p17 bra 	$L__BB3_2;
$L__BB3_15:
	ret;

}
.func  (.param .b64 func_retval0) __internal_accurate_pow(
	.param .b64 __internal_accurate_pow_param_0,
	.param .b64 __internal_accurate_pow_param_1
)
{
	.reg .pred 	%p<8>;
	.reg .b32 	%r<49>;
	.reg .b32 	%f<3>;
	.reg .b64 	%fd<109>;

	ld.param.f64 	%fd10, [__internal_accurate_pow_param_0];
	ld.param.f64 	%fd11, [__internal_accurate_pow_param_1];
	{
	.reg .b32 %temp; 
	mov.b64 	{%temp, %r46}, %fd10;
	}
	{
	.reg .b32 %temp; 
	mov.b64 	{%r45, %temp}, %fd10;
	}
	shr.u32 	%r47, %r46, 20;
	setp.gt.u32 	%p1, %r46, 1048575;
	@%p1 bra 	$L__BB4_2;
	mul.f64 	%fd12, %fd10, 0d4350000000000000;
	{
	.reg .b32 %temp; 
	mov.b64 	{%temp, %r46}, %fd12;
	}
	{
	.reg .b32 %temp; 
	mov.b64 	{%r45, %temp}, %fd12;
	}
	shr.u32 	%r16, %r46, 20;
	add.s32 	%r47, %r16, -54;
$L__BB4_2:
	add.s32 	%r48, %r47, -1023;
	and.b32  	%r17, %r46, -2146435073;
	or.b32  	%r18, %r17, 1072693248;
	mov.b64 	%fd107, {%r45, %r18};
	setp.lt.u32 	%p2, %r18, 1073127583;
	@%p2 bra 	$L__BB4_4;
	{
	.reg .b32 %temp; 
	mov.b64 	{%r19, %temp}, %fd107;
	}
	{
	.reg .b32 %temp; 
	mov.b64 	{%temp, %r20}, %fd107;
	}
	add.s32 	%r21, %r20, -1048576;
	mov.b64 	%fd107, {%r19, %r21};
	add.s32 	%r48, %r47, -1022;
$L__BB4_4:
	add.f64 	%fd13, %fd107, 0dBFF0000000000000;
	add.f64 	%fd14, %fd107, 0d3FF0000000000000;
	rcp.approx.ftz.f64 	%fd15, %fd14;
	neg.f64 	%fd16, %fd14;
	fma.rn.f64 	%fd17, %fd16, %fd15, 0d3FF0000000000000;
	fma.rn.f64 	%fd18, %fd17, %fd17, %fd17;
	fma.rn.f64 	%fd19, %fd18, %fd15, %fd15;
	mul.f64 	%fd20, %fd13, %fd19;
	fma.rn.f64 	%fd21, %fd13, %fd19, %fd20;
	mul.f64 	%fd22, %fd21, %fd21;
	fma.rn.f64 	%fd23, %fd22, 0d3EB0F5FF7D2CAFE2, 0d3ED0F5D241AD3B5A;
	fma.rn.f64 	%fd24, %fd23, %fd22, 0d3EF3B20A75488A3F;
	fma.rn.f64 	%fd25, %fd24, %fd22, 0d3F1745CDE4FAECD5;
	fma.rn.f64 	%fd26, %fd25, %fd22, 0d3F3C71C7258A578B;
	fma.rn.f64 	%fd27, %fd26, %fd22, 0d3F6249249242B910;
	fma.rn.f64 	%fd28, %fd27, %fd22, 0d3F89999999999DFB;
	sub.f64 	%fd29, %fd13, %fd21;
	add.f64 	%fd30, %fd29, %fd29;
	neg.f64 	%fd31, %fd21;
	fma.rn.f64 	%fd32, %fd31, %fd13, %fd30;
	mul.f64 	%fd33, %fd19, %fd32;
	fma.rn.f64 	%fd34, %fd22, %fd28, 0d3FB5555555555555;
	mov.f64 	%fd35, 0d3FB5555555555555;
	sub.f64 	%fd36, %fd35, %fd34;
	fma.rn.f64 	%fd37, %fd22, %fd28, %fd36;
	add.f64 	%fd38, %fd37, 0dBC46A4CB00B9E7B0;
	add.f64 	%fd39, %fd34, %fd38;
	sub.f64 	%fd40, %fd34, %fd39;
	add.f64 	%fd41, %fd38, %fd40;
	mul.rn.f64 	%fd42, %fd21, %fd21;
	neg.f64 	%fd43, %fd42;
	fma.rn.f64 	%fd44, %fd21, %fd21, %fd43;
	{
	.reg .b32 %temp; 
	mov.b64 	{%r22, %temp}, %fd33;
	}
	{
	.reg .b32 %temp; 
	mov.b64 	{%temp, %r23}, %fd33;
	}
	add.s32 	%r24, %r23, 1048576;
	mov.b64 	%fd45, {%r22, %r24};
	fma.rn.f64 	%fd46, %fd21, %fd45, %fd44;
	mul.rn.f64 	%fd47, %fd42, %fd21;
	neg.f64 	%fd48, %fd47;
	fma.rn.f64 	%fd49, %fd42, %fd21, %fd48;
	fma.rn.f64 	%fd50, %fd42, %fd33, %fd49;
	fma.rn.f64 	%fd51, %fd46, %fd21, %fd50;
	mul.rn.f64 	%fd52, %fd39, %fd47;
	neg.f64 	%fd53, %fd52;
	fma.rn.f64 	%fd54, %fd39, %fd47, %fd53;
	fma.rn.f64 	%fd55, %fd39, %fd51, %fd54;
	fma.rn.f64 	%fd56, %fd41, %fd47, %fd55;
	add.f64 	%fd57, %fd52, %fd56;
	sub.f64 	%fd58, %fd52, %fd57;
	add.f64 	%fd59, %fd56, %fd58;
	add.f64 	%fd60, %fd21, %fd57;
	sub.f64 	%fd61, %fd21, %fd60;
	add.f64 	%fd62, %fd57, %fd61;
	add.f64 	%fd63, %fd59, %fd62;
	add.f64 	%fd64, %fd33, %fd63;
	add.f64 	%fd65, %fd60, %fd64;
	sub.f64 	%fd66, %fd60, %fd65;
	add.f64 	%fd67, %fd64, %fd66;
	xor.b32  	%r25, %r48, -2147483648;
	mov.b32 	%r26, 1127219200;
	mov.b64 	%fd68, {%r25, %r26};
	mov.b32 	%r27, -2147483648;
	mov.b64 	%fd69, {%r27, %r26};
	sub.f64 	%fd70, %fd68, %fd69;
	fma.rn.f64 	%fd71, %fd70, 0d3FE62E42FEFA39EF, %fd65;
	fma.rn.f64 	%fd72, %fd70, 0dBFE62E42FEFA39EF, %fd71;
	sub.f64 	%fd73, %fd72, %fd65;
	sub.f64 	%fd74, %fd67, %fd73;
	fma.rn.f64 	%fd75, %fd70, 0d3C7ABC9E3B39803F, %fd74;
	add.f64 	%fd76, %fd71, %fd75;
	sub.f64 	%fd77, %fd71, %fd76;
	add.f64 	%fd78, %fd75, %fd77;
	{
	.reg .b32 %temp; 
	mov.b64 	{%temp, %r28}, %fd11;
	}
	{
	.reg .b32 %temp; 
	mov.b64 	{%r29, %temp}, %fd11;
	}
	shl.b32 	%r30, %r28, 1;
	setp.gt.u32 	%p3, %r30, -33554433;
	and.b32  	%r31, %r28, -15728641;
	selp.b32 	%r32, %r31, %r28, %p3;
	mov.b64 	%fd79, {%r29, %r32};
	mul.rn.f64 	%fd80, %fd76, %fd79;
	neg.f64 	%fd81, %fd80;
	fma.rn.f64 	%fd82, %fd76, %fd79, %fd81;
	fma.rn.f64 	%fd83, %fd78, %fd79, %fd82;
	add.f64 	%fd4, %fd80, %fd83;
	sub.f64 	%fd84, %fd80, %fd4;
	add.f64 	%fd5, %fd83, %fd84;
	fma.rn.f64 	%fd85, %fd4, 0d3FF71547652B82FE, 0d4338000000000000;
	{
	.reg .b32 %temp; 
	mov.b64 	{%r13, %temp}, %fd85;
	}
	mov.f64 	%fd86, 0dC338000000000000;
	add.rn.f64 	%fd87, %fd85, %fd86;
	fma.rn.f64 	%fd88, %fd87, 0dBFE62E42FEFA39EF, %fd4;
	fma.rn.f64 	%fd89, %fd87, 0dBC7ABC9E3B39803F, %fd88;
	fma.rn.f64 	%fd90, %fd89, 0d3E5ADE1569CE2BDF, 0d3E928AF3FCA213EA;
	fma.rn.f64 	%fd91, %fd90, %fd89, 0d3EC71DEE62401315;
	fma.rn.f64 	%fd92, %fd91, %fd89, 0d3EFA01997C89EB71;
	fma.rn.f64 	%fd93, %fd92, %fd89, 0d3F2A01A014761F65;
	fma.rn.f64 	%fd94, %fd93, %fd89, 0d3F56C16C1852B7AF;
	fma.rn.f64 	%fd95, %fd94, %fd89, 0d3F81111111122322;
	fma.rn.f64 	%fd96, %fd95, %fd89, 0d3FA55555555502A1;
	fma.rn.f64 	%fd97, %fd96, %fd89, 0d3FC5555555555511;
	fma.rn.f64 	%fd98, %fd97, %fd89, 0d3FE000000000000B;
	fma.rn.f64 	%fd99, %fd98, %fd89, 0d3FF0000000000000;
	fma.rn.f64 	%fd100, %fd99, %fd89, 0d3FF0000000000000;
	{
	.reg .b32 %temp; 
	mov.b64 	{%r14, %temp}, %fd100;
	}
	{
	.reg .b32 %temp; 
	mov.b64 	{%temp, %r15}, %fd100;
	}
	shl.b32 	%r33, %r13, 20;
	add.s32 	%r34, %r33, %r15;
	mov.b64 	%fd108, {%r14, %r34};
	{
	.reg .b32 %temp; 
	mov.b64 	{%temp, %r35}, %fd4;
	}
	mov.b32 	%f2, %r35;
	abs.f32 	%f1, %f2;
	setp.lt.f32 	%p4, %f1, 0f4086232B;
	@%p4 bra 	$L__BB4_7;
	setp.lt.f64 	%p5, %fd4, 0d0000000000000000;
	add.f64 	%fd101, %fd4, 0d7FF0000000000000;
	selp.f64 	%fd108, 0d0000000000000000, %fd101, %p5;
	setp.geu.f32 	%p6, %f1, 0f40874800;
	@%p6 bra 	$L__BB4_7;
	shr.u32 	%r36, %r13, 31;
	add.s32 	%r37, %r13, %r36;
	shr.s32 	%r38, %r37, 1;
	shl.b32 	%r39, %r38, 20;
	add.s32 	%r40, %r15, %r39;
	mov.b64 	%fd102, {%r14, %r40};
	sub.s32 	%r41, %r13, %r38;
	shl.b32 	%r42, %r41, 20;
	add.s32 	%r43, %r42, 1072693248;
	mov.b32 	%r44, 0;
	mov.b64 	%fd103, {%r44, %r43};
	mul.f64 	%fd108, %fd103, %fd102;
$L__BB4_7:
	abs.f64 	%fd104, %fd108;
	setp.eq.f64 	%p7, %fd104, 0d7FF0000000000000;
	fma.rn.f64 	%fd105, %fd108, %fd5, %fd108;
	selp.f64 	%fd106, %fd108, %fd105, %p7;
	st.param.f64 	[func_retval0], %fd106;
	ret;

}


// ===== COMPILED SASS (sm_100) =====

	.target	sm_100

	.elftype	@"ET_EXEC"


//--------------------- .note.nv.tkinfo           --------------------------
	.section	.note.nv.tkinfo,"",@"SHT_NOTE"
	.sectionflags	@"SHF_NOTE_NV_TKINFO"
	.tkinfo
        /*0018*/ 	.word	0x00000002
        /*0030*/ 	.string	""
        /*0030*/ 	.string	"ptxas"
        /*0030*/ 	.string	"Cuda compilation tools, release 13.0, V13.0.88"
        /*0030*/ 	.string	"Build cuda_13.0.r13.0/compiler.36424714_0"
        /*0030*/ 	.string	"-arch sm_100 -m 64 "



//--------------------- .note.nv.cuinfo           --------------------------
	.section	.note.nv.cuinfo,"",@"SHT_NOTE"
	.sectionflags	@"SHF_NOTE_NV_CUINFO"
        /*0018*/ 	.short	0x0002
        /*001a*/ 	.short	0x0064
        /*001c*/ 	.short	0x0082
	.zero		2


//--------------------- .nv.info                  --------------------------
	.section	.nv.info,"",@"SHT_CUDA_INFO"
	.align	4


	//----- nvinfo : EIATTR_REGCOUNT
	.align		4
        /*0000*/ 	.byte	0x04, 0x2f
        /*0002*/ 	.short	(.L_1 - .L_0)
	.align		4
.L_0:
        /*0004*/ 	.word	index@(_Z25traditional_murnaghan_eosIfEv9powParamsIT_E)
        /*0008*/ 	.word	0x00000016


	//----- nvinfo : EIATTR_FRAME_SIZE
	.align		4
.L_1:
        /*000c*/ 	.byte	0x04, 0x11
        /*000e*/ 	.short	(.L_3 - .L_2)
	.align		4
.L_2:
        /*0010*/ 	.word	index@($__internal_3_$__cuda_sm3x_div_rn_noftz_f32_slowpath)
        /*0014*/ 	.word	0x00000000


	//----- nvinfo : EIATTR_FRAME_SIZE
	.align		4
.L_3:
        /*0018*/ 	.byte	0x04, 0x11
        /*001a*/ 	.short	(.L_5 - .L_4)
	.align		4
.L_4:
        /*001c*/ 	.word	index@(_Z25traditional_murnaghan_eosIfEv9powParamsIT_E)
        /*0020*/ 	.word	0x00000000


	//----- nvinfo : EIATTR_REGCOUNT
	.align		4
.L_5:
        /*0024*/ 	.byte	0x04, 0x2f
        /*0026*/ 	.short	(.L_7 - .L_6)
	.align		4
.L_6:
        /*0028*/ 	.word	index@(_Z25traditional_murnaghan_eosIdEv9powParamsIT_E)
        /*002c*/ 	.word	0x00000026


	//----- nvinfo : EIATTR_FRAME_SIZE
	.align		4
.L_7:
        /*0030*/ 	.byte	0x04, 0x11
        /*0032*/ 	.short	(.L_9 - .L_8)
	.align		4
.L_8:
        /*0034*/ 	.word	index@($_Z25traditional_murnaghan_eosIdEv9powParamsIT_E$__internal_accurate_pow)
        /*0038*/ 	.word	0x00000000


	//----- nvinfo : EIATTR_FRAME_SIZE
	.align		4
.L_9:
        /*003c*/ 	.byte	0x04, 0x11
        /*003e*/ 	.short	(.L_11 - .L_10)
	.align		4
.L_10:
        /*0040*/ 	.word	index@($__internal_2_$__cuda_sm20_div_rn_f64_full)
        /*0044*/ 	.word	0x00000000


	//----- nvinfo : EIATTR_FRAME_SIZE
	.align		4
.L_11:
        /*0048*/ 	.byte	0x04, 0x11
        /*004a*/ 	.short	(.L_13 - .L_12)
	.align		4
.L_12:
        /*004c*/ 	.word	index@(_Z25traditional_murnaghan_eosIdEv9powParamsIT_E)
        /*0050*/ 	.word	0x00000000


	//----- nvinfo : EIATTR_REGCOUNT
	.align		4
.L_13:
        /*0054*/ 	.byte	0x04, 0x2f
        /*0056*/ 	.short	(.L_15 - .L_14)
	.align		4
.L_14:
        /*0058*/ 	.word	index@(_Z19bonus_murnaghan_eosIfEv9powParamsIT_E)
        /*005c*/ 	.word	0x00000016


	//----- nvinfo : EIATTR_FRAME_SIZE
	.align		4
.L_15:
        /*0060*/ 	.byte	0x04, 0x11
        /*0062*/ 	.short	(.L_17 - .L_16)
	.align		4
.L_16:
        /*0064*/ 	.word	index@($__internal_1_$__cuda_sm3x_div_rn_noftz_f32_slowpath)
        /*0068*/ 	.word	0x00000000


	//----- nvinfo : EIATTR_FRAME_SIZE
	.align		4
.L_17:
        /*006c*/ 	.byte	0x04, 0x11
        /*006e*/ 	.short	(.L_19 - .L_18)
	.align		4
.L_18:
        /*0070*/ 	.word	index@(_Z19bonus_murnaghan_eosIfEv9powParamsIT_E)
        /*0074*/ 	.word	0x00000000


	//----- nvinfo : EIATTR_REGCOUNT
	.align		4
.L_19:
        /*0078*/ 	.byte	0x04, 0x2f
        /*007a*/ 	.short	(.L_21 - .L_20)
	.align		4
.L_20:
        /*007c*/ 	.word	index@(_Z19bonus_murnaghan_eosIdEv9powParamsIT_E)
        /*0080*/ 	.word	0x00000022


	//----- nvinfo : EIATTR_FRAME_SIZE
	.align		4
.L_21:
        /*0084*/ 	.byte	0x04, 0x11
        /*0086*/ 	.short	(.L_23 - .L_22)
	.align		4
.L_22:
        /*0088*/ 	.word	index@($__internal_0_$__cuda_sm20_div_rn_f64_full)
        /*008c*/ 	.word	0x00000000


	//----- nvinfo : EIATTR_FRAME_SIZE
	.align		4
.L_23:
        /*0090*/ 	.byte	0x04, 0x11
        /*0092*/ 	.short	(.L_25 - .L_24)
	.align		4
.L_24:
        /*0094*/ 	.word	index@(_Z19bonus_murnaghan_eosIdEv9powParamsIT_E)
        /*0098*/ 	.word	0x00000000


	//----- nvinfo : EIATTR_MIN_STACK_SIZE
	.align		4
.L_25:
        /*009c*/ 	.byte	0x04, 0x12
        /*009e*/ 	.short	(.L_27 - .L_26)
	.align		4
.L_26:
        /*00a0*/ 	.word	index@(_Z19bonus_murnaghan_eosIdEv9powParamsIT_E)
        /*00a4*/ 	.word	0x00000000


	//----- nvinfo : EIATTR_MIN_STACK_SIZE
	.align		4
.L_27:
        /*00a8*/ 	.byte	0x04, 0x12
        /*00aa*/ 	.short	(.L_29 - .L_28)
	.align		4
.L_28:
        /*00ac*/ 	.word	index@(_Z19bonus_murnaghan_eosIfEv9powParamsIT_E)
        /*00b0*/ 	.word	0x00000000


	//----- nvinfo : EIATTR_MIN_STACK_SIZE
	.align		4
.L_29:
        /*00b4*/ 	.byte	0x04, 0x12
        /*00b6*/ 	.short	(.L_31 - .L_30)
	.align		4
.L_30:
        /*00b8*/ 	.word	index@(_Z25traditional_murnaghan_eosIdEv9powParamsIT_E)
        /*00bc*/ 	.word	0x00000000


	//----- nvinfo : EIATTR_MIN_STACK_SIZE
	.align		4
.L_31:
        /*00c0*/ 	.byte	0x04, 0x12
        /*00c2*/ 	.short	(.L_33 - .L_32)
	.align		4
.L_32:
        /*00c4*/ 	.word	index@(_Z25traditional_murnaghan_eosIfEv9powParamsIT_E)
        /*00c8*/ 	.word	0x00000000
.L_33:


//--------------------- .nv.compat                --------------------------
	.section	.nv.compat,"",@"SHT_CUDA_COMPAT_INFO"
	.align	4
        /*0000*/ 	.byte	0x02, 0x09, 0x00, 0x00, 0x02, 0x02, 0x01, 0x00, 0x02, 0x05, 0x05, 0x00, 0x03, 0x07, 0x01, 0x01
        /*0010*/ 	.byte	0x02, 0x03, 0x00, 0x00, 0x02, 0x06, 0x01, 0x00, 0x04, 0x0b, 0x08, 0x00, 0x01, 0x00, 0x00, 0x00
        /*0020*/ 	.byte	0x00, 0x00, 0x00, 0x00


//--------------------- .nv.info._Z19bonus_murnaghan_eosIdEv9powParamsIT_E --------------------------
	.section	.nv.info._Z19bonus_murnaghan_eosIdEv9powParamsIT_E,"",@"SHT_CUDA_INFO"
	.sectionflags	@""
	.align	4


	//----- nvinfo : EIATTR_CUDA_API_VERSION
	.align		4
        /*0000*/ 	.byte	0x04, 0x37
        /*0002*/ 	.short	(.L_35 - .L_34)
.L_34:
        /*0004*/ 	.word	0x00000082


	//----- nvinfo : EIATTR_KPARAM_INFO
	.align		4
.L_35:
        /*0008*/ 	.byte	0x04, 0x17
        /*000a*/ 	.short	(.L_37 - .L_36)
.L_36:
        /*000c*/ 	.word	0x00000000
        /*0010*/ 	.short	0x0000
        /*0012*/ 	.short	0x0000
        /*0014*/ 	.byte	0x00, 0xf0, 0x81, 0x00


	//----- nvinfo : EIATTR_SPARSE_MMA_MASK
	.align		4
.L_37:
        /*0018*/ 	.byte	0x03, 0x50
        /*001a*/ 	.short	0x0000


	//----- nvinfo : EIATTR_MAXREG_COUNT
	.align		4
        /*001c*/ 	.byte	0x03, 0x1b
        /*001e*/ 	.short	0x00ff


	//----- nvinfo : EIATTR_MERCURY_ISA_VERSION
	.align		4
        /*0020*/ 	.byte	0x03, 0x5f
        /*0022*/ 	.short	0x0101


	//----- nvinfo : EIATTR_VRC_CTA_INIT_COUNT
	.align		4
        /*0024*/ 	.byte	0x02, 0x4a
	.zero		1
	.zero		1


	//----- nvinfo : EIATTR_EXIT_INSTR_OFFSETS
	.align		4
        /*0028*/ 	.byte	0x04, 0x1c
        /*002a*/ 	.short	(.L_39 - .L_38)


	//   ....[0]....
.L_38:
        /*002c*/ 	.word	0x00000070


	//   ....[1]....
        /*0030*/ 	.word	0x000010a0


	//----- nvinfo : EIATTR_CRS_STACK_SIZE
	.align		4
.L_39:
        /*0034*/ 	.byte	0x04, 0x1e
        /*0036*/ 	.short	(.L_41 - .L_40)
.L_40:
        /*0038*/ 	.word	0x00000000


	//----- nvinfo : EIATTR_CBANK_PARAM_SIZE
	.align		4
.L_41:
        /*003c*/ 	.byte	0x03, 0x19
        /*003e*/ 	.short	0x0020


	//----- nvinfo : EIATTR_PARAM_CBANK
	.align		4
        /*0040*/ 	.byte	0x04, 0x0a
        /*0042*/ 	.short	(.L_43 - .L_42)
	.align		4
.L_42:
        /*0044*/ 	.word	index@(.nv.constant0._Z19bonus_murnaghan_eosIdEv9powParamsIT_E)
        /*0048*/ 	.short	0x0380
        /*004a*/ 	.short	0x0020


	//----- nvinfo : EIATTR_SW_WAR
	.align		4
.L_43:
        /*004c*/ 	.byte	0x04, 0x36
        /*004e*/ 	.short	(.L_45 - .L_44)
.L_44:
        /*0050*/ 	.word	0x00000008
.L_45:


//--------------------- .nv.info._Z19bonus_murnaghan_eosIfEv9powParamsIT_E --------------------------
	.section	.nv.info._Z19bonus_murnaghan_eosIfEv9powParamsIT_E,"",@"SHT_CUDA_INFO"
	.sectionflags	@""
	.align	4


	//----- nvinfo : EIATTR_CUDA_API_VERSION
	.align		4
        /*0000*/ 	.byte	0x04, 0x37
        /*0002*/ 	.short	(.L_47 - .L_46)
.L_46:
        /*0004*/ 	.word	0x00000082


	//----- nvinfo : EIATTR_KPARAM_INFO
	.align		4
.L_47:
        /*0008*/ 	.byte	0x04, 0x17
        /*000a*/ 	.short	(.L_49 - .L_48)
.L_48:
        /*000c*/ 	.word	0x00000000
        /*0010*/ 	.short	0x0000
        /*0012*/ 	.short	0x0000
        /*0014*/ 	.byte	0x00, 0xf0, 0x81, 0x00


	//----- nvinfo : EIATTR_SPARSE_MMA_MASK
	.align		4
.L_49:
        /*0018*/ 	.byte	0x03, 0x50
        /*001a*/ 	.short	0x0000


	//----- nvinfo : EIATTR_MAXREG_COUNT
	.align		4
        /*001c*/ 	.byte	0x03, 0x1b
        /*001e*/ 	.short	0x00ff


	//----- nvinfo : EIATTR_MERCURY_ISA_VERSION
	.align		4
        /*0020*/ 	.byte	0x03, 0x5f
        /*0022*/ 	.short	0x0101


	//----- nvinfo : EIATTR_VRC_CTA_INIT_COUNT
	.align		4
        /*0024*/ 	.byte	0x02, 0x4a
	.zero		1
	.zero		1


	//----- nvinfo : EIATTR_EXIT_INSTR_OFFSETS
	.align		4
        /*0028*/ 	.byte	0x04, 0x1c
        /*002a*/ 	.short	(.L_51 - .L_50)


	//   ....[0]....
.L_50:
        /*002c*/ 	.word	0x00000070


	//   ....[1]....
        /*0030*/ 	.word	0x00000640


	//----- nvinfo : EIATTR_CRS_STACK_SIZE
	.align		4
.L_51:
        /*0034*/ 	.byte	0x04, 0x1e
        /*0036*/ 	.short	(.L_53 - .L_52)
.L_52:
        /*0038*/ 	.word	0x00000000


	//----- nvinfo : EIATTR_CBANK_PARAM_SIZE
	.align		4
.L_53:
        /*003c*/ 	.byte	0x03, 0x19
        /*003e*/ 	.short	0x0020


	//----- nvinfo : EIATTR_PARAM_CBANK
	.align		4
        /*0040*/ 	.byte	0x04, 0x0a
        /*0042*/ 	.short	(.L_55 - .L_54)
	.align		4
.L_54:
        /*0044*/ 	.word	index@(.nv.constant0._Z19bonus_murnaghan_eosIfEv9powParamsIT_E)
        /*0048*/ 	.short	0x0380
        /*004a*/ 	.short	0x0020


	//----- nvinfo : EIATTR_SW_WAR
	.align		4
.L_55:
        /*004c*/ 	.byte	0x04, 0x36
        /*004e*/ 	.short	(.L_57 - .L_56)
.L_56:
        /*0050*/ 	.word	0x00000008
.L_57:


//--------------------- .nv.info._Z25traditional_murnaghan_eosIdEv9powParamsIT_E --------------------------
	.section	.nv.info._Z25traditional_murnaghan_eosIdEv9powParamsIT_E,"",@"SHT_CUDA_INFO"
	.sectionflags	@""
	.align	4


	//----- nvinfo : EIATTR_CUDA_API_VERSION
	.align		4
        /*0000*/ 	.byte	0x04, 0x37
        /*0002*/ 	.short	(.L_59 - .L_58)
.L_58:
        /*0004*/ 	.word	0x00000082


	//----- nvinfo : EIATTR_KPARAM_INFO
	.align		4
.L_59:
        /*0008*/ 	.byte	0x04, 0x17
        /*000a*/ 	.short	(.L_61 - .L_60)
.L_60:
        /*000c*/ 	.word	0x00000000
        /*0010*/ 	.short	0x0000
        /*0012*/ 	.short	0x0000
        /*0014*/ 	.byte	0x00, 0xf0, 0x81, 0x00


	//----- nvinfo : EIATTR_SPARSE_MMA_MASK
	.align		4
.L_61:
        /*0018*/ 	.byte	0x03, 0x50
        /*001a*/ 	.short	0x0000


	//----- nvinfo : EIATTR_MAXREG_COUNT
	.align		4
        /*001c*/ 	.byte	0x03, 0x1b
        /*001e*/ 	.short	0x00ff


	//----- nvinfo : EIATTR_MERCURY_ISA_VERSION
	.align		4
        /*0020*/ 	.byte	0x03, 0x5f
        /*0022*/ 	.short	0x0101


	//----- nvinfo : EIATTR_VRC_CTA_INIT_COUNT
	.align		4
        /*0024*/ 	.byte	0x02, 0x4a
	.zero		1
	.zero		1


	//----- nvinfo : EIATTR_EXIT_INSTR_OFFSETS
	.align		4
        /*0028*/ 	.byte	0x04, 0x1c
        /*002a*/ 	.short	(.L_63 - .L_62)


	//   ....[0]....
.L_62:
        /*002c*/ 	.word	0x00000070


	//   ....[1]....
        /*0030*/ 	.word	0x00000780


	//----- nvinfo : EIATTR_CRS_STACK_SIZE
	.align		4
.L_63:
        /*0034*/ 	.byte	0x04, 0x1e
        /*0036*/ 	.short	(.L_65 - .L_64)
.L_64:
        /*0038*/ 	.word	0x00000000


	//----- nvinfo : EIATTR_CBANK_PARAM_SIZE
	.align		4
.L_65:
        /*003c*/ 	.byte	0x03, 0x19
        /*003e*/ 	.short	0x0020


	//----- nvinfo : EIATTR_PARAM_CBANK
	.align		4
        /*0040*/ 	.byte	0x04, 0x0a
        /*0042*/ 	.short	(.L_67 - .L_66)
	.align		4
.L_66:
        /*0044*/ 	.word	index@(.nv.constant0._Z25traditional_murnaghan_eosIdEv9powParamsIT_E)
        /*0048*/ 	.short	0x0380
        /*004a*/ 	.short	0x0020


	//----- nvinfo : EIATTR_SW_WAR
	.align		4
.L_67:
        /*004c*/ 	.byte	0x04, 0x36
        /*004e*/ 	.short	(.L_69 - .L_68)
.L_68:
        /*0050*/ 	.word	0x00000008
.L_69:


//--------------------- .nv.info._Z25traditional_murnaghan_eosIfEv9powParamsIT_E --------------------------
	.section	.nv.info._Z25traditional_murnaghan_eosIfEv9powParamsIT_E,"",@"SHT_CUDA_INFO"
	.sectionflags	@""
	.align	4


	//----- nvinfo : EIATTR_CUDA_API_VERSION
	.align		4
        /*0000*/ 	.byte	0x04, 0x37
        /*0002*/ 	.short	(.L_71 - .L_70)
.L_70:
        /*0004*/ 	.word	0x00000082


	//----- nvinfo : EIATTR_KPARAM_INFO
	.align		4
.L_71:
        /*0008*/ 	.byte	0x04, 0x17
        /*000a*/ 	.short	(.L_73 - .L_72)
.L_72:
        /*000c*/ 	.word	0x00000000
        /*0010*/ 	.short	0x0000
        /*0012*/ 	.short	0x0000
        /*0014*/ 	.byte	0x00, 0xf0, 0x81, 0x00


	//----- nvinfo : EIATTR_SPARSE_MMA_MASK
	.align		4
.L_73:
        /*0018*/ 	.byte	0x03, 0x50
        /*001a*/ 	.short	0x0000


	//----- nvinfo : EIATTR_MAXREG_COUNT
	.align		4
        /*001c*/ 	.byte	0x03, 0x1b
        /*001e*/ 	.short	0x00ff


	//----- nvinfo : EIATTR_MERCURY_ISA_VERSION
	.align		4
        /*0020*/ 	.byte	0x03, 0x5f
        /*0022*/ 	.short	0x0101


	//----- nvinfo : EIATTR_VRC_CTA_INIT_COUNT
	.align		4
        /*0024*/ 	.byte	0x02, 0x4a
	.zero		1
	.zero		1


	//----- nvinfo : EIATTR_EXIT_INSTR_OFFSETS
	.align		4
        /*0028*/ 	.byte	0x04, 0x1c
        /*002a*/ 	.short	(.L_75 - .L_74)


	//   ....[0]....
.L_74:
        /*002c*/ 	.word	0x00000070


	//   ....[1]....
        /*0030*/ 	.word	0x00000850


	//----- nvinfo : EIATTR_CRS_STACK_SIZE
	.align		4
.L_75:
        /*0034*/ 	.byte	0x04, 0x1e
        /*0036*/ 	.short	(.L_77 - .L_76)
.L_76:
        /*0038*/ 	.word	0x00000000


	//----- nvinfo : EIATTR_CBANK_PARAM_SIZE
	.align		4
.L_77:
        /*003c*/ 	.byte	0x03, 0x19
        /*003e*/ 	.short	0x0020


	//----- nvinfo : EIATTR_PARAM_CBANK
	.align		4
        /*0040*/ 	.byte	0x04, 0x0a
        /*0042*/ 	.short	(.L_79 - .L_78)
	.align		4
.L_78:
        /*0044*/ 	.word	index@(.nv.constant0._Z25traditional_murnaghan_eosIfEv9powParamsIT_E)
        /*0048*/ 	.short	0x0380
        /*004a*/ 	.short	0x0020


	//----- nvinfo : EIATTR_SW_WAR
	.align		4
.L_79:
        /*004c*/ 	.byte	0x04, 0x36
        /*004e*/ 	.short	(.L_81 - .L_80)
.L_80:
        /*0050*/ 	.word	0x00000008
.L_81:


//--------------------- .nv.callgraph             --------------------------
	.section	.nv.callgraph,"",@"SHT_CUDA_CALLGRAPH"
	.align	4
	.sectionentsize	8
	.align		4
        /*0000*/ 	.word	0x00000000
	.align		4
        /*0004*/ 	.word	0xffffffff
	.align		4
        /*0008*/ 	.word	0x00000000
	.align		4
        /*000c*/ 	.word	0xfffffffe
	.align		4
        /*0010*/ 	.word	0x00000000
	.align		4
        /*0014*/ 	.word	0xfffffffd
	.align		4
        /*0018*/ 	.word	0x00000000
	.align		4
        /*001c*/ 	.word	0xfffffffc


//--------------------- .text._Z19bonus_murnaghan_eosIdEv9powParamsIT_E --------------------------
	.section	.text._Z19bonus_murnaghan_eosIdEv9powParamsIT_E,"ax",@progbits
	.align	128
        .global         _Z19bonus_murnaghan_eosIdEv9powParamsIT_E
        .type           _Z19bonus_murnaghan_eosIdEv9powParamsIT_E,@function
        .size           _Z19bonus_murnaghan_eosIdEv9powParamsIT_E,(.L_x_67 - _Z19bonus_murnaghan_eosIdEv9powParamsIT_E)
        .other          _Z19bonus_murnaghan_eosIdEv9powParamsIT_E,@"STO_CUDA_ENTRY STV_DEFAULT"
_Z19bonus_murnaghan_eosIdEv9powParamsIT_E:
.text._Z19bonus_murnaghan_eosIdEv9powParamsIT_E:
[----:B------:R-:W-:Y:S01]  /*0000*/  LDC R1, c[0x0][0x37c] ;  /* 0x0000df00ff017b82 */ /* 0x000fe20000000800 */
[----:B------:R-:W0:Y:S01]  /*0010*/  S2R R13, SR_CTAID.X ;  /* 0x00000000000d7919 */ /* 0x000e220000002500 */
[----:B------:R-:W0:Y:S01]  /*0020*/  LDCU UR4, c[0x0][0x360] ;  /* 0x00006c00ff0477ac */ /* 0x000e220008000800 */
[----:B------:R-:W0:Y:S01]  /*0030*/  S2R R0, SR_TID.X ;  /* 0x0000000000007919 */ /* 0x000e220000002100 */
[----:B------:R-:W1:Y:S01]  /*0040*/  LDCU UR5, c[0x0][0x380] ;  /* 0x00007000ff0577ac */ /* 0x000e620008000800 */
[----:B0-----:R-:W-:-:S05]  /*0050*/  IMAD R13, R13, UR4, R0 ;  /* 0x000000040d0d7c24 */ /* 0x001fca000f8e0200 */
[----:B-1----:R-:W-:-:S13]  /*0060*/  ISETP.GE.AND P0, PT, R13, UR5, PT ;  /* 0x000000050d007c0c */ /* 0x002fda000bf06270 */
[----:B------:R-:W-:Y:S05]  /*0070*/  @P0 EXIT ;  /* 0x000000000000094d */ /* 0x000fea0003800000 */
[----:B------:R-:W0:Y:S01]  /*0080*/  LDC.64 R10, c[0x0][0x390] ;  /* 0x0000e400ff0a7b82 */ /* 0x000e220000000a00 */
[----:B------:R-:W1:Y:S01]  /*0090*/  LDCU UR5, c[0x0][0x370] ;  /* 0x00006e00ff0577ac */ /* 0x000e620008000800 */
[----:B------:R-:W2:Y:S06]  /*00a0*/  LDCU.64 UR6, c[0x0][0x358] ;  /* 0x00006b00ff0677ac */ /* 0x000eac0008000a00 */
[----:B------:R-:W3:Y:S01]  /*00b0*/  LDC.64 R8, c[0x0][0x388] ;  /* 0x0000e200ff087b82 */ /* 0x000ee20000000a00 */
[----:B------:R-:W4:Y:S07]  /*00c0*/  LDCU UR12, c[0x0][0x380] ;  /* 0x00007000ff0c77ac */ /* 0x000f2e0008000800 */
[----:B------:R-:W0:Y:S01]  /*00d0*/  LDC.64 R6, c[0x0][0x398] ;  /* 0x0000e600ff067b82 */ /* 0x000e220000000a00 */
[----:B-1----:R-:W-:-:S12]  /*00e0*/  UIMAD UR4, UR4, UR5, URZ ;  /* 0x00000005040472a4 */ /* 0x002fd8000f8e02ff */
.L_x_11:
[----:B-1-3--:R-:W-:-:S06]  /*00f0*/  IMAD.WIDE R20, R13, 0x8, R8 ;  /* 0x000000080d147825 */ /* 0x00afcc00078e0208 */
[----:B--2---:R-:W2:Y:S01]  /*0100*/  LDG.E.64 R20, desc[UR6][R20.64] ;  /* 0x0000000614147981 */ /* 0x004ea2000c1e1b00 */
[----:B0-----:R-:W-:-:S06]  /*0110*/  IMAD.WIDE R4, R13, 0x8, R10 ;  /* 0x000000080d047825 */ /* 0x001fcc00078e020a */
[----:B------:R-:W5:Y:S01]  /*0120*/  LDG.E.64 R4, desc[UR6][R4.64] ;  /* 0x0000000604047981 */ /* 0x000f62000c1e1b00 */
[----:B------:R-:W-:Y:S01]  /*0130*/  IMAD.MOV.U32 R15, RZ, RZ, R13 ;  /* 0x000000ffff0f7224 */ /* 0x000fe200078e000d */
[----:B------:R-:W-:Y:S01]  /*0140*/  BSSY.RECONVERGENT B0, `(.L_x_0) ;  /* 0x000008f000007945 */ /* 0x000fe20003800200 */
[----:B------:R-:W-:-:S05]  /*0150*/  VIADD R13, R13, UR4 ;  /* 0x000000040d0d7c36 */ /* 0x000fca0008000000 */
[----:B----4-:R-:W-:Y:S01]  /*0160*/  ISETP.GE.AND P1, PT, R13, UR12, PT ;  /* 0x0000000c0d007c0c */ /* 0x010fe2000bf26270 */
[----:B--2---:R-:W-:-:S10]  /*0170*/  DADD R16, -RZ, -R20 ;  /* 0x00000000ff107229 */ /* 0x004fd40000000914 */
[----:B------:R-:W-:-:S04]  /*0180*/  FSETP.GT.AND P0, PT, R17, -1.6999999284744262695, PT ;  /* 0xbfd999991100780b */ /* 0x000fc80003f04000 */
[----:B------:R-:W-:-:S13]  /*0190*/  FSETP.GEU.OR P0, PT, R17, 1.7916666269302368164, !P0 ;  /* 0x3fe555551100780b */ /* 0x000fda000470e400 */
[----:B------:R-:W-:Y:S05]  /*01a0*/  @P0 BRA `(.L_x_1) ;  /* 0x0000000000d40947 */ /* 0x000fea0003800000 */
[----:B------:R-:W-:Y:S01]  /*01b0*/  DADD R18, -R20, 2 ;  /* 0x4000000014127429 */ /* 0x000fe20000000100 */
[----:B------:R-:W-:Y:S01]  /*01c0*/  IMAD.MOV.U32 R2, RZ, RZ, 0x1 ;  /* 0x00000001ff027424 */ /* 0x000fe200078e00ff */
[----:B------:R-:W-:Y:S01]  /*01d0*/  FSETP.GEU.AND P2, PT, |R17|, 6.5827683646048100446e-37, PT ;  /* 0x036000001100780b */ /* 0x000fe20003f4e200 */
[----:B------:R-:W-:Y:S03]  /*01e0*/  BSSY.RECONVERGENT B1, `(.L_x_2) ;  /* 0x0000013000017945 */ /* 0x000fe60003800200 */
[----:B------:R-:W0:Y:S02]  /*01f0*/  MUFU.RCP64H R3, R19 ;  /* 0x0000001300037308 */ /* 0x000e240000001800 */
[----:B0-----:R-:W-:-:S08]  /*0200*/  DFMA R22, -R18, R2, 1 ;  /* 0x3ff000001216742b */ /* 0x001fd00000000102 */
[----:B------:R-:W-:-:S08]  /*0210*/  DFMA R22, R22, R22, R22 ;  /* 0x000000161616722b */ /* 0x000fd00000000016 */
[----:B------:R-:W-:-:S08]  /*0220*/  DFMA R22, R2, R22, R2 ;  /* 0x000000160216722b */ /* 0x000fd00000000002 */
[----:B------:R-:W-:-:S08]  /*0230*/  DFMA R2, -R18, R22, 1 ;  /* 0x3ff000001202742b */ /* 0x000fd00000000116 */
[----:B------:R-:W-:-:S08]  /*0240*/  DFMA R2, R22, R2, R22 ;  /* 0x000000021602722b */ /* 0x000fd00000000016 */
[----:B------:R-:W-:-:S08]  /*0250*/  DMUL R22, R20, -R2 ;  /* 0x8000000214167228 */ /* 0x000fd00000000000 */
[----:B------:R-:W-:-:S08]  /*0260*/  DFMA R24, -R18, R22, -R20 ;  /* 0x000000161218722b */ /* 0x000fd00000000914 */
[----:B------:R-:W-:-:S10]  /*0270*/  DFMA R2, R2, R24, R22 ;  /* 0x000000180202722b */ /* 0x000fd40000000016 */
[----:B------:R-:W-:-:S05]  /*0280*/  FFMA R0, RZ, R19, R3 ;  /* 0x00000013ff007223 */ /* 0x000fca0000000003 */
[----:B------:R-:W-:-:S13]  /*0290*/  FSETP.GT.AND P0, PT, |R0|, 1.469367938527859385e-39, PT ;  /* 0x001000000000780b */ /* 0x000fda0003f04200 */
[----:B------:R-:W-:Y:S05]  /*02a0*/  @P0 BRA P2, `(.L_x_3) ;  /* 0x0000000000180947 */ /* 0x000fea0001000000 */
[----:B------:R-:W-:Y:S01]  /*02b0*/  IMAD.MOV.U32 R2, RZ, RZ, R18 ;  /* 0x000000ffff027224 */ /* 0x000fe200078e0012 */
[----:B------:R-:W-:Y:S01]  /*02c0*/  MOV R0, 0x2f0 ;  /* 0x000002f000007802 */ /* 0x000fe20000000f00 */
[----:B------:R-:W-:-:S07]  /*02d0*/  IMAD.MOV.U32 R3, RZ, RZ, R19 ;  /* 0x000000ffff037224 */ /* 0x000fce00078e0013 */
[----:B-----5:R-:W-:Y:S05]  /*02e0*/  CALL.REL.NOINC `($__internal_0_$__cuda_sm20_div_rn_f64_full) ;  /* 0x0000000c00707944 */ /* 0x020fea0003c00000 */
[----:B------:R-:W-:Y:S02]  /*02f0*/  IMAD.MOV.U32 R2, RZ, RZ, R24 ;  /* 0x000000ffff027224 */ /* 0x000fe400078e0018 */
[----:B------:R-:W-:-:S07]  /*0300*/  IMAD.MOV.U32 R3, RZ, RZ, R25 ;  /* 0x000000ffff037224 */ /* 0x000fce00078e0019 */
.L_x_3:
[----:B------:R-:W-:Y:S05]  /*0310*/  BSYNC.RECONVERGENT B1 ;  /* 0x0000000000017941 */ /* 0x000fea0003800200 */
.L_x_2:
[----:B------:R-:W-:Y:S01]  /*0320*/  DMUL R16, R20, R2 ;  /* 0x0000000214107228 */ /* 0x000fe20000000000 */
[----:B------:R-:W-:Y:S01]  /*0330*/  IMAD.MOV.U32 R22, RZ, RZ, -0x314d23bc ;  /* 0xceb2dc44ff167424 */ /* 0x000fe200078e00ff */
[----:B------:R-:W-:Y:S01]  /*0340*/  UMOV UR8, 0x2fbe14b5 ;  /* 0x2fbe14b500087882 */ /* 0x000fe20000000000 */
[----:B------:R-:W-:Y:S01]  /*0350*/  IMAD.MOV.U32 R23, RZ, RZ, 0x3ed087ff ;  /* 0x3ed087ffff177424 */ /* 0x000fe200078e00ff */
[----:B------:R-:W-:-:S04]  /*0360*/  UMOV UR9, 0x3eb372fb ;  /* 0x3eb372fb00097882 */ /* 0x000fc80000000000 */
[----:B------:R-:W-:-:S08]  /*0370*/  DADD R2, -R20, R16 ;  /* 0x0000000014027229 */ /* 0x000fd00000000110 */
[----:B------:R-:W-:-:S08]  /*0380*/  DMUL R18, R2, R2 ;  /* 0x0000000202127228 */ /* 0x000fd00000000000 */
[----:B------:R-:W-:Y:S01]  /*0390*/  DFMA R22, R18, UR8, R22 ;  /* 0x0000000812167c2b */ /* 0x000fe20008000016 */
[----:B------:R-:W-:Y:S01]  /*03a0*/  UMOV UR8, 0x890f468c ;  /* 0x890f468c00087882 */ /* 0x000fe20000000000 */
[----:B------:R-:W-:-:S06]  /*03b0*/  UMOV UR9, 0x3ef3b9ff ;  /* 0x3ef3b9ff00097882 */ /* 0x000fcc0000000000 */
[----:B------:R-:W-:Y:S01]  /*03c0*/  DFMA R22, R18, R22, UR8 ;  /* 0x0000000812167e2b */ /* 0x000fe20008000016 */
        /* <DEDUP_REMOVED lines=14> */
[----:B------:R-:W-:-:S08]  /*04b0*/  DFMA R22, R18, R22, UR8 ;  /* 0x0000000812167e2b */ /* 0x000fd00008000016 */
[----:B------:R-:W-:-:S08]  /*04c0*/  DMUL R22, R18, R22 ;  /* 0x0000001612167228 */ /* 0x000fd00000000000 */
[----:B------:R-:W-:-:S08]  /*04d0*/  DFMA R22, R2, R22, R16 ;  /* 0x000000160216722b */ /* 0x000fd00000000010 */
[----:B------:R-:W-:Y:S01]  /*04e0*/  DADD R2, -R20, R22 ;  /* 0x0000000014027229 */ /* 0x000fe20000000116 */
[----:B------:R-:W-:Y:S10]  /*04f0*/  BRA `(.L_x_4) ;  /* 0x00000004004c7947 */ /* 0x000ff40003800000 */
.L_x_1:
[----:B------:R-:W-:-:S10]  /*0500*/  DADD R2, -R20, 1 ;  /* 0x3ff0000014027429 */ /* 0x000fd40000000100 */
[----:B------:R-:W-:Y:S01]  /*0510*/  ISETP.GT.AND P0, PT, R3, 0xfffff, PT ;  /* 0x000fffff0300780c */ /* 0x000fe20003f04270 */
[----:B------:R-:W-:Y:S02]  /*0520*/  IMAD.MOV.U32 R16, RZ, RZ, R2 ;  /* 0x000000ffff107224 */ /* 0x000fe400078e0002 */
[----:B------:R-:W-:-:S10]  /*0530*/  IMAD.MOV.U32 R17, RZ, RZ, R3 ;  /* 0x000000ffff117224 */ /* 0x000fd400078e0003 */
[----:B------:R-:W-:-:S10]  /*0540*/  @!P0 DMUL R16, R16, 1.80143985094819840000e+16 ;  /* 0x4350000010108828 */ /* 0x000fd40000000000 */
[----:B------:R-:W-:Y:S02]  /*0550*/  @!P0 IMAD.MOV.U32 R3, RZ, RZ, R17 ;  /* 0x000000ffff038224 */ /* 0x000fe400078e0011 */
[----:B------:R-:W-:Y:S02]  /*0560*/  @!P0 IMAD.MOV.U32 R2, RZ, RZ, R16 ;  /* 0x000000ffff028224 */ /* 0x000fe400078e0010 */
[----:B------:R-:W-:-:S05]  /*0570*/  VIADD R0, R3, 0xffffffff ;  /* 0xffffffff03007836 */ /* 0x000fca0000000000 */
[----:B------:R-:W-:Y:S01]  /*0580*/  ISETP.GT.U32.AND P2, PT, R0, 0x7feffffe, PT ;  /* 0x7feffffe0000780c */ /* 0x000fe20003f44070 */
[----:B------:R-:W-:Y:S02]  /*0590*/  IMAD.MOV.U32 R0, RZ, RZ, -0x3ff ;  /* 0xfffffc01ff007424 */ /* 0x000fe400078e00ff */
[----:B------:R-:W-:-:S10]  /*05a0*/  @!P0 IMAD.MOV.U32 R0, RZ, RZ, -0x435 ;  /* 0xfffffbcbff008424 */ /* 0x000fd400078e00ff */
[----:B------:R-:W-:Y:S05]  /*05b0*/  @P2 BRA `(.L_x_5) ;  /* 0x0000000400042947 */ /* 0x000fea0003800000 */
[----:B------:R-:W-:Y:S01]  /*05c0*/  LOP3.LUT R12, R3, 0xfffff, RZ, 0xc0, !PT ;  /* 0x000fffff030c7812 */ /* 0x000fe200078ec0ff */
[----:B------:R-:W-:Y:S01]  /*05d0*/  IMAD.MOV.U32 R16, RZ, RZ, R2 ;  /* 0x000000ffff107224 */ /* 0x000fe200078e0002 */
[----:B------:R-:W-:Y:S01]  /*05e0*/  UMOV UR8, 0x3ae80f1e ;  /* 0x3ae80f1e00087882 */ /* 0x000fe20000000000 */
[----:B------:R-:W-:Y:S01]  /*05f0*/  IMAD.MOV.U32 R18, RZ, RZ, RZ ;  /* 0x000000ffff127224 */ /* 0x000fe200078e00ff */
[----:B------:R-:W-:Y:S01]  /*0600*/  LOP3.LUT R17, R12, 0x3ff00000, RZ, 0xfc, !PT ;  /* 0x3ff000000c117812 */ /* 0x000fe200078efcff */
[----:B------:R-:W-:Y:S01]  /*0610*/  IMAD.MOV.U32 R26, RZ, RZ, -0x748574fc ;  /* 0x8b7a8b04ff1a7424 */ /* 0x000fe200078e00ff */
[----:B------:R-:W-:Y:S01]  /*0620*/  UMOV UR9, 0x3eb1380b ;  /* 0x3eb1380b00097882 */ /* 0x000fe20000000000 */
[----:B------:R-:W-:Y:S01]  /*0630*/  IMAD.MOV.U32 R27, RZ, RZ, 0x3ed0ee25 ;  /* 0x3ed0ee25ff1b7424 */ /* 0x000fe200078e00ff */
[----:B------:R-:W-:Y:S01]  /*0640*/  ISETP.GE.U32.AND P0, PT, R17, 0x3ff6a09f, PT ;  /* 0x3ff6a09f1100780c */ /* 0x000fe20003f06070 */
[----:B------:R-:W-:Y:S01]  /*0650*/  IMAD.MOV.U32 R29, RZ, RZ, 0x43300000 ;  /* 0x43300000ff1d7424 */ /* 0x000fe200078e00ff */
[----:B------:R-:W-:Y:S01]  /*0660*/  LEA.HI R0, R3, R0, RZ, 0xc ;  /* 0x0000000003007211 */ /* 0x000fe200078f60ff */
[----:B------:R-:W-:Y:S01]  /*0670*/  UMOV UR10, 0x80000000 ;  /* 0x80000000000a7882 */ /* 0x000fe20000000000 */
[----:B------:R-:W-:-:S09]  /*0680*/  UMOV UR11, 0x43300000 ;  /* 0x43300000000b7882 */ /* 0x000fd20000000000 */
[----:B------:R-:W-:Y:S02]  /*0690*/  @P0 VIADD R19, R17, 0xfff00000 ;  /* 0xfff0000011130836 */ /* 0x000fe40000000000 */
[----:B------:R-:W-:Y:S02]  /*06a0*/  @P0 VIADD R0, R0, 0x1 ;  /* 0x0000000100000836 */ /* 0x000fe40000000000 */
[----:B------:R-:W-:-:S03]  /*06b0*/  @P0 IMAD.MOV.U32 R17, RZ, RZ, R19 ;  /* 0x000000ffff110224 */ /* 0x000fc600078e0013 */
[----:B------:R-:W-:-:S03]  /*06c0*/  LOP3.LUT R28, R0, 0x80000000, RZ, 0x3c, !PT ;  /* 0x80000000001c7812 */ /* 0x000fc600078e3cff */
[C---:B------:R-:W-:Y:S02]  /*06d0*/  DADD R24, R16.reuse, 1 ;  /* 0x3ff0000010187429 */ /* 0x040fe40000000000 */
[----:B------:R-:W-:-:S04]  /*06e0*/  DADD R16, R16, -1 ;  /* 0xbff0000010107429 */ /* 0x000fc80000000000 */
[----:B------:R-:W0:Y:S02]  /*06f0*/  MUFU.RCP64H R19, R25 ;  /* 0x0000001900137308 */ /* 0x000e240000001800 */
[----:B0-----:R-:W-:-:S08]  /*0700*/  DFMA R20, -R24, R18, 1 ;  /* 0x3ff000001814742b */ /* 0x001fd00000000112 */
[----:B------:R-:W-:-:S08]  /*0710*/  DFMA R20, R20, R20, R20 ;  /* 0x000000141414722b */ /* 0x000fd00000000014 */
[----:B------:R-:W-:-:S08]  /*0720*/  DFMA R18, R18, R20, R18 ;  /* 0x000000141212722b */ /* 0x000fd00000000012 */
[----:B------:R-:W-:-:S08]  /*0730*/  DMUL R22, R16, R18 ;  /* 0x0000001210167228 */ /* 0x000fd00000000000 */
[----:B------:R-:W-:-:S08]  /*0740*/  DFMA R22, R16, R18, R22 ;  /* 0x000000121016722b */ /* 0x000fd00000000016 */
[----:B------:R-:W-:Y:S02]  /*0750*/  DMUL R20, R22, R22 ;  /* 0x0000001616147228 */ /* 0x000fe40000000000 */
[----:B------:R-:W-:-:S06]  /*0760*/  DADD R2, R16, -R22 ;  /* 0x0000000010027229 */ /* 0x000fcc0000000816 */
[----:B------:R-:W-:Y:S01]  /*0770*/  DFMA R24, R20, UR8, R26 ;  /* 0x0000000814187c2b */ /* 0x000fe2000800001a */
[----:B------:R-:W-:Y:S01]  /*0780*/  UMOV UR8, 0x9f02676f ;  /* 0x9f02676f00087882 */ /* 0x000fe20000000000 */
[----:B------:R-:W-:Y:S01]  /*0790*/  UMOV UR9, 0x3ef3b266 ;  /* 0x3ef3b26600097882 */ /* 0x000fe20000000000 */
[----:B------:R-:W-:Y:S02]  /*07a0*/  DADD R26, R2, R2 ;  /* 0x00000000021a7229 */ /* 0x000fe40000000002 */
[----:B------:R-:W-:Y:S01]  /*07b0*/  DADD R2, R28, -UR10 ;  /* 0x8000000a1c027e29 */ /* 0x000fe20008000000 */
[----:B------:R-:W-:Y:S01]  /*07c0*/  UMOV UR10, 0xfefa39ef ;  /* 0xfefa39ef000a7882 */ /* 0x000fe20000000000 */
[----:B------:R-:W-:Y:S01]  /*07d0*/  UMOV UR11, 0x3fe62e42 ;  /* 0x3fe62e42000b7882 */ /* 0x000fe20000000000 */
[----:B------:R-:W-:Y:S01]  /*07e0*/  DFMA R24, R20, R24, UR8 ;  /* 0x0000000814187e2b */ /* 0x000fe20008000018 */
[----:B------:R-:W-:Y:S01]  /*07f0*/  UMOV UR8, 0xa9ab0956 ;  /* 0xa9ab095600087882 */ /* 0x000fe20000000000 */
[----:B------:R-:W-:Y:S01]  /*0800*/  UMOV UR9, 0x3f1745cb ;  /* 0x3f1745cb00097882 */ /* 0x000fe20000000000 */
[----:B------:R-:W-:-:S02]  /*0810*/  DFMA R26, R16, -R22, R26 ;  /* 0x80000016101a722b */ /* 0x000fc4000000001a */
[----:B------:R-:W-:-:S03]  /*0820*/  DFMA R16, R2, UR10, R22 ;  /* 0x0000000a02107c2b */ /* 0x000fc60008000016 */
[----:B------:R-:W-:Y:S01]  /*0830*/  DFMA R24, R20, R24, UR8 ;  /* 0x0000000814187e2b */ /* 0x000fe20008000018 */
[----:B------:R-:W-:Y:S01]  /*0840*/  UMOV UR8, 0x2d1b5154 ;  /* 0x2d1b515400087882 */ /* 0x000fe20000000000 */
[----:B------:R-:W-:Y:S01]  /*0850*/  UMOV UR9, 0x3f3c71c7 ;  /* 0x3f3c71c700097882 */ /* 0x000fe20000000000 */
[----:B------:R-:W-:-:S05]  /*0860*/  DMUL R26, R18, R26 ;  /* 0x0000001a121a7228 */ /* 0x000fca0000000000 */
        /* <DEDUP_REMOVED lines=11> */
[----:B------:R-:W-:Y:S02]  /*0920*/  UMOV UR9, 0x3fe62e42 ;  /* 0x3fe62e4200097882 */ /* 0x000fe40000000000 */
[----:B------:R-:W-:Y:S01]  /*0930*/  DFMA R18, R2, -UR8, R16 ;  /* 0x8000000802127c2b */ /* 0x000fe20008000010 */
[----:B------:R-:W-:Y:S01]  /*0940*/  UMOV UR8, 0x3b39803f ;  /* 0x3b39803f00087882 */ /* 0x000fe20000000000 */
[----:B------:R-:W-:Y:S02]  /*0950*/  UMOV UR9, 0x3c7abc9e ;  /* 0x3c7abc9e00097882 */ /* 0x000fe40000000000 */
[----:B------:R-:W-:-:S04]  /*0960*/  DMUL R24, R20, R24 ;  /* 0x0000001814187228 */ /* 0x000fc80000000000 */
[----:B------:R-:W-:-:S04]  /*0970*/  DADD R18, -R22, R18 ;  /* 0x0000000016127229 */ /* 0x000fc80000000112 */
[----:B------:R-:W-:-:S08]  /*0980*/  DFMA R24, R22, R24, R26 ;  /* 0x000000181618722b */ /* 0x000fd0000000001a */
[----:B------:R-:W-:-:S08]  /*0990*/  DADD R18, R24, -R18 ;  /* 0x0000000018127229 */ /* 0x000fd00000000812 */
[----:B------:R-:W-:-:S08]  /*09a0*/  DFMA R2, R2, UR8, R18 ;  /* 0x0000000802027c2b */ /* 0x000fd00008000012 */
[----:B------:R-:W-:Y:S01]  /*09b0*/  DADD R2, R16, R2 ;  /* 0x0000000010027229 */ /* 0x000fe20000000002 */
[----:B------:R-:W-:Y:S10]  /*09c0*/  BRA `(.L_x_4) ;  /* 0x0000000000187947 */ /* 0x000ff40003800000 */
.L_x_5:
[----:B------:R-:W-:Y:S01]  /*09d0*/  IMAD.MOV.U32 R2, RZ, RZ, 0x0 ;  /* 0x00000000ff027424 */ /* 0x000fe200078e00ff */
[----:B------:R-:W-:Y:S01]  /*09e0*/  LOP3.LUT P0, RZ, R17, 0x7fffffff, RZ, 0xc0, !PT ;  /* 0x7fffffff11ff7812 */ /* 0x000fe2000780c0ff */
[----:B------:R-:W-:-:S06]  /*09f0*/  IMAD.MOV.U32 R3, RZ, RZ, 0x7ff00000 ;  /* 0x7ff00000ff037424 */ /* 0x000fcc00078e00ff */
[----:B------:R-:W-:-:S10]  /*0a00*/  DFMA R2, R16, R2, +INF ;  /* 0x7ff000001002742b */ /* 0x000fd40000000002 */
[----:B------:R-:W-:Y:S02]  /*0a10*/  FSEL R2, R2, RZ, P0 ;  /* 0x000000ff02027208 */ /* 0x000fe40000000000 */
[----:B------:R-:W-:-:S07]  /*0a20*/  FSEL R3, R3, -QNAN , P0 ;  /* 0xfff0000003037808 */ /* 0x000fce0000000000 */
.L_x_4:
[----:B------:R-:W-:Y:S05]  /*0a30*/  BSYNC.RECONVERGENT B0 ;  /* 0x0000000000007941 */ /* 0x000fea0003800200 */
.L_x_0:
[----:B-----5:R-:W-:Y:S01]  /*0a40*/  DMUL R2, R4, -R2 ;  /* 0x8000000204027228 */ /* 0x020fe20000000000 */
[----:B------:R-:W-:Y:S09]  /*0a50*/  BSSY.RECONVERGENT B0, `(.L_x_6) ;  /* 0x0000047000007945 */ /* 0x000ff20003800200 */
[----:B------:R-:W-:-:S04]  /*0a60*/  FSETP.GT.AND P0, PT, R3, -3.1640625, PT ;  /* 0xc04a80000300780b */ /* 0x000fc80003f04000 */
[----:B------:R-:W-:-:S13]  /*0a70*/  FSETP.GEU.OR P0, PT, R3, 4.1931471824645996094, !P0 ;  /* 0x40862e430300780b */ /* 0x000fda000470e400 */
[----:B------:R-:W-:Y:S05]  /*0a80*/  @P0 BRA `(.L_x_7) ;  /* 0x0000000000f00947 */ /* 0x000fea0003800000 */
[----:B------:R-:W-:Y:S01]  /*0a90*/  IMAD.MOV.U32 R16, RZ, RZ, 0x652b82fe ;  /* 0x652b82feff107424 */ /* 0x000fe200078e00ff */
[----:B------:R-:W-:Y:S01]  /*0aa0*/  UMOV UR8, 0xfefa39ef ;  /* 0xfefa39ef00087882 */ /* 0x000fe20000000000 */
[----:B------:R-:W-:Y:S01]  /*0ab0*/  IMAD.MOV.U32 R17, RZ, RZ, 0x3ff71547 ;  /* 0x3ff71547ff117424 */ /* 0x000fe200078e00ff */
[----:B------:R-:W-:Y:S01]  /*0ac0*/  UMOV UR9, 0x3fe62e42 ;  /* 0x3fe62e4200097882 */ /* 0x000fe20000000000 */
[----:B------:R-:W-:Y:S02]  /*0ad0*/  IMAD.SHL.U32 R0, R3, 0x2, RZ ;  /* 0x0000000203007824 */ /* 0x000fe400078e00ff */
[----:B------:R-:W-:Y:S02]  /*0ae0*/  IMAD.MOV.U32 R22, RZ, RZ, -0x7142ec33 ;  /* 0x8ebd13cdff167424 */ /* 0x000fe400078e00ff */
[----:B------:R-:W-:Y:S01]  /*0af0*/  DFMA R16, R2, R16, 6.75539944105574400000e+15 ;  /* 0x433800000210742b */ /* 0x000fe20000000010 */
[C---:B------:R-:W-:Y:S01]  /*0b00*/  ISETP.GE.U32.AND P0, PT, R0.reuse, 0x7fb3e647, PT ;  /* 0x7fb3e6470000780c */ /* 0x040fe20003f06070 */
[----:B------:R-:W-:Y:S01]  /*0b10*/  IMAD.MOV.U32 R23, RZ, RZ, 0x3e5af86d ;  /* 0x3e5af86dff177424 */ /* 0x000fe200078e00ff */
[----:B------:R-:W-:-:S05]  /*0b20*/  ISETP.NE.AND P2, PT, R0, RZ, PT ;  /* 0x000000ff0000720c */ /* 0x000fca0003f45270 */
[----:B------:R-:W-:Y:S02]  /*0b30*/  DADD R18, R16, -6.75539944105574400000e+15 ;  /* 0xc338000010127429 */ /* 0x000fe40000000000 */
[----:B------:R-:W-:-:S06]  /*0b40*/  SEL R16, R16, RZ, P0 ;  /* 0x000000ff10107207 */ /* 0x000fcc0000000000 */
[----:B------:R-:W-:Y:S01]  /*0b50*/  DFMA R20, R18, -UR8, R2 ;  /* 0x8000000812147c2b */ /* 0x000fe20008000002 */
[----:B------:R-:W-:Y:S01]  /*0b60*/  UMOV UR8, 0x3b39803f ;  /* 0x3b39803f00087882 */ /* 0x000fe20000000000 */
[----:B------:R-:W-:-:S06]  /*0b70*/  UMOV UR9, 0x3c7abc9e ;  /* 0x3c7abc9e00097882 */ /* 0x000fcc0000000000 */
[----:B------:R-:W-:Y:S01]  /*0b80*/  DFMA R20, R18, -UR8, R20 ;  /* 0x8000000812147c2b */ /* 0x000fe20008000014 */
[----:B------:R-:W-:Y:S01]  /*0b90*/  UMOV UR8, 0x6acd15b6 ;  /* 0x6acd15b600087882 */ /* 0x000fe20000000000 */
[----:B------:R-:W-:-:S08]  /*0ba0*/  UMOV UR9, 0x3e21f407 ;  /* 0x3e21f40700097882 */ /* 0x000fd00000000000 */
[----:B------:R-:W-:Y:S02]  /*0bb0*/  FSEL R18, R2, R20, !P0 ;  /* 0x0000001402127208 */ /* 0x000fe40004000000 */
[----:B------:R-:W-:Y:S02]  /*0bc0*/  FSEL R19, R3, R21, !P0 ;  /* 0x0000001503137208 */ /* 0x000fe40004000000 */
[C---:B------:R-:W-:Y:S02]  /*0bd0*/  ISETP.NE.AND P0, PT, R16.reuse, 0x400, PT ;  /* 0x000004001000780c */ /* 0x040fe40003f05270 */
[----:B------:R-:W-:Y:S02]  /*0be0*/  LEA R16, R16, 0x3ff00000, 0x14 ;  /* 0x3ff0000010107811 */ /* 0x000fe400078ea0ff */
[----:B------:R-:W-:Y:S01]  /*0bf0*/  DFMA R20, R18, UR8, R22 ;  /* 0x0000000812147c2b */ /* 0x000fe20008000016 */
[----:B------:R-:W-:Y:S01]  /*0c00*/  UMOV UR8, 0x92ba033d ;  /* 0x92ba033d00087882 */ /* 0x000fe20000000000 */
[----:B------:R-:W-:Y:S01]  /*0c10*/  UMOV UR9, 0x3e927e50 ;  /* 0x3e927e5000097882 */ /* 0x000fe20000000000 */
[----:B------:R-:W-:Y:S01]  /*0c20*/  SEL R17, R16, 0x7fe00000, P0 ;  /* 0x7fe0000010117807 */ /* 0x000fe20000000000 */
[----:B------:R-:W-:-:S04]  /*0c30*/  IMAD.MOV.U32 R16, RZ, RZ, RZ ;  /* 0x000000ffff107224 */ /* 0x000fc800078e00ff */
[----:B------:R-:W-:Y:S01]  /*0c40*/  DFMA R20, R18, R20, UR8 ;  /* 0x0000000812147e2b */ /* 0x000fe20008000014 */
[----:B------:R-:W-:Y:S01]  /*0c50*/  UMOV UR8, 0x6c5f9da1 ;  /* 0x6c5f9da100087882 */ /* 0x000fe20000000000 */
[----:B------:R-:W-:Y:S01]  /*0c60*/  UMOV UR9, 0x3ec71dde ;  /* 0x3ec71dde00097882 */ /* 0x000fe20000000000 */
[----:B------:R-:W-:-:S05]  /*0c70*/  DADD R22, R16, -1 ;  /* 0xbff0000010167429 */ /* 0x000fca0000000000 */
        /* <DEDUP_REMOVED lines=19> */
[----:B------:R-:W-:-:S08]  /*0db0*/  DFMA R20, R18, R20, 0.5 ;  /* 0x3fe000001214742b */ /* 0x000fd00000000014 */
[----:B------:R-:W-:-:S08]  /*0dc0*/  DMUL R20, R18, R20 ;  /* 0x0000001412147228 */ /* 0x000fd00000000000 */
[----:B------:R-:W-:-:S08]  /*0dd0*/  DFMA R20, R18, R20, R18 ;  /* 0x000000141214722b */ /* 0x000fd00000000012 */
[----:B------:R-:W-:-:S08]  /*0de0*/  DFMA R20, R20, R16, R22 ;  /* 0x000000101414722b */ /* 0x000fd00000000016 */
[----:B------:R-:W-:-:S10]  /*0df0*/  DADD R16, R20, R20 ;  /* 0x0000000014107229 */ /* 0x000fd40000000014 */
[----:B------:R-:W-:Y:S02]  /*0e00*/  FSEL R19, R16, R20, !P0 ;  /* 0x0000001410137208 */ /* 0x000fe40004000000 */
[----:B------:R-:W-:Y:S02]  /*0e10*/  FSEL R17, R17, R21, !P0 ;  /* 0x0000001511117208 */ /* 0x000fe40004000000 */
[----:B------:R-:W-:Y:S02]  /*0e20*/  FSEL R20, R2, R19, !P2 ;  /* 0x0000001302147208 */ /* 0x000fe40005000000 */
[----:B------:R-:W-:Y:S01]  /*0e30*/  FSEL R21, R3, R17, !P2 ;  /* 0x0000001103157208 */ /* 0x000fe20005000000 */
[----:B------:R-:W-:Y:S06]  /*0e40*/  BRA `(.L_x_8) ;  /* 0x00000000001c7947 */ /* 0x000fec0003800000 */
.L_x_7:
[C-C-:B------:R-:W-:Y:S01]  /*0e50*/  DADD R16, R2.reuse, R2.reuse ;  /* 0x0000000002107229 */ /* 0x140fe20000000002 */
[----:B------:R-:W-:Y:S01]  /*0e60*/  IMAD.MOV.U32 R0, RZ, RZ, 0x3ff00000 ;  /* 0x3ff00000ff007424 */ /* 0x000fe200078e00ff */
[----:B------:R-:W-:Y:S01]  /*0e70*/  ISETP.GE.AND P2, PT, R3, RZ, PT ;  /* 0x000000ff0300720c */ /* 0x000fe20003f46270 */
[----:B------:R-:W-:-:S03]  /*0e80*/  DSETP.NAN.AND P0, PT, R2, R2, PT ;  /* 0x000000020200722a */ /* 0x000fc60003f08000 */
[----:B------:R-:W-:-:S04]  /*0e90*/  FSEL R3, -R0, +QNAN , !P2 ;  /* 0x7ff0000000037808 */ /* 0x000fc80005000100 */
[----:B------:R-:W-:Y:S02]  /*0ea0*/  FSEL R20, R16, RZ, P0 ;  /* 0x000000ff10147208 */ /* 0x000fe40000000000 */
[----:B------:R-:W-:-:S07]  /*0eb0*/  FSEL R21, R17, R3, P0 ;  /* 0x0000000311157208 */ /* 0x000fce0000000000 */
.L_x_8:
[----:B------:R-:W-:Y:S05]  /*0ec0*/  BSYNC.RECONVERGENT B0 ;  /* 0x0000000000007941 */ /* 0x000fea0003800200 */
.L_x_6:
[----:B------:R-:W0:Y:S01]  /*0ed0*/  MUFU.RCP64H R3, R5 ;  /* 0x0000000500037308 */ /* 0x000e220000001800 */
[----:B------:R-:W-:Y:S01]  /*0ee0*/  IMAD.MOV.U32 R2, RZ, RZ, 0x1 ;  /* 0x00000001ff027424 */ /* 0x000fe200078e00ff */
[----:B------:R-:W-:Y:S01]  /*0ef0*/  UMOV UR8, 0xc0000000 ;  /* 0xc000000000087882 */ /* 0x000fe20000000000 */
[----:B------:R-:W-:Y:S01]  /*0f00*/  UMOV UR9, 0x41e0642a ;  /* 0x41e0642a00097882 */ /* 0x000fe20000000000 */
[----:B------:R-:W-:Y:S03]  /*0f10*/  BSSY.RECONVERGENT B0, `(.L_x_9) ;  /* 0x0000014000007945 */ /* 0x000fe60003800200 */
[----:B0-----:R-:W-:-:S08]  /*0f20*/  DFMA R16, -R4, R2, 1 ;  /* 0x3ff000000410742b */ /* 0x001fd00000000102 */
[----:B------:R-:W-:-:S08]  /*0f30*/  DFMA R16, R16, R16, R16 ;  /* 0x000000101010722b */ /* 0x000fd00000000010 */
[----:B------:R-:W-:-:S08]  /*0f40*/  DFMA R16, R2, R16, R2 ;  /* 0x000000100210722b */ /* 0x000fd00000000002 */
[----:B------:R-:W-:-:S08]  /*0f50*/  DFMA R2, -R4, R16, 1 ;  /* 0x3ff000000402742b */ /* 0x000fd00000000110 */
[----:B------:R-:W-:-:S08]  /*0f60*/  DFMA R2, R16, R2, R16 ;  /* 0x000000021002722b */ /* 0x000fd00000000010 */
[----:B------:R-:W-:-:S08]  /*0f70*/  DMUL R16, R2, UR8 ;  /* 0x0000000802107c28 */ /* 0x000fd00008000000 */
[----:B------:R-:W-:-:S08]  /*0f80*/  DFMA R18, -R4, R16, UR8 ;  /* 0x0000000804127e2b */ /* 0x000fd00008000110 */
[----:B------:R-:W-:-:S10]  /*0f90*/  DFMA R2, R2, R18, R16 ;  /* 0x000000120202722b */ /* 0x000fd40000000010 */
[----:B------:R-:W-:-:S05]  /*0fa0*/  FFMA R0, RZ, R5, R3 ;  /* 0x00000005ff007223 */ /* 0x000fca0000000003 */
[----:B------:R-:W-:-:S13]  /*0fb0*/  FSETP.GT.AND P0, PT, |R0|, 1.469367938527859385e-39, PT ;  /* 0x001000000000780b */ /* 0x000fda0003f04200 */
[----:B------:R-:W-:Y:S05]  /*0fc0*/  @P0 BRA `(.L_x_10) ;  /* 0x0000000000200947 */ /* 0x000fea0003800000 */
[----:B------:R-:W-:Y:S01]  /*0fd0*/  IMAD.MOV.U32 R2, RZ, RZ, R4 ;  /* 0x000000ffff027224 */ /* 0x000fe200078e0004 */
[----:B------:R-:W-:Y:S01]  /*0fe0*/  MOV R0, 0x1030 ;  /* 0x0000103000007802 */ /* 0x000fe20000000f00 */
[----:B------:R-:W-:Y:S02]  /*0ff0*/  IMAD.MOV.U32 R3, RZ, RZ, R5 ;  /* 0x000000ffff037224 */ /* 0x000fe400078e0005 */
[----:B------:R-:W-:Y:S02]  /*1000*/  IMAD.MOV.U32 R16, RZ, RZ, -0x40000000 ;  /* 0xc0000000ff107424 */ /* 0x000fe400078e00ff */
[----:B------:R-:W-:-:S07]  /*1010*/  IMAD.MOV.U32 R17, RZ, RZ, 0x41e0642a ;  /* 0x41e0642aff117424 */ /* 0x000fce00078e00ff */
[----:B------:R-:W-:Y:S05]  /*1020*/  CALL.REL.NOINC `($__internal_0_$__cuda_sm20_div_rn_f64_full) ;  /* 0x0000000000207944 */ /* 0x000fea0003c00000 */
[----:B------:R-:W-:Y:S02]  /*1030*/  IMAD.MOV.U32 R2, RZ, RZ, R24 ;  /* 0x000000ffff027224 */ /* 0x000fe400078e0018 */
[----:B------:R-:W-:-:S07]  /*1040*/  IMAD.MOV.U32 R3, RZ, RZ, R25 ;  /* 0x000000ffff037224 */ /* 0x000fce00078e0019 */
.L_x_10:
[----:B------:R-:W-:Y:S05]  /*1050*/  BSYNC.RECONVERGENT B0 ;  /* 0x0000000000007941 */ /* 0x000fea0003800200 */
.L_x_9:
[----:B------:R-:W-:Y:S01]  /*1060*/  DFMA R20, R2, R20, 101000 ;  /* 0x40f8a8800214742b */ /* 0x000fe20000000014 */
[----:B------:R-:W-:-:S06]  /*1070*/  IMAD.WIDE R2, R15, 0x8, R6 ;  /* 0x000000080f027825 */ /* 0x000fcc00078e0206 */
[----:B------:R1:W-:Y:S01]  /*1080*/  STG.E.64 desc[UR6][R2.64], R20 ;  /* 0x0000001402007986 */ /* 0x0003e2000c101b06 */
[----:B------:R-:W-:Y:S05]  /*1090*/  @!P1 BRA `(.L_x_11) ;  /* 0xfffffff000149947 */ /* 0x000fea000383ffff */
[----:B------:R-:W-:Y:S05]  /*10a0*/  EXIT ;  /* 0x000000000000794d */ /* 0x000fea0003800000 */
        .weak           $__internal_0_$__cuda_sm20_div_rn_f64_full
        .type           $__internal_0_$__cuda_sm20_div_rn_f64_full,@function
        .size           $__internal_0_$__cuda_sm20_div_rn_f64_full,(.L_x_67 - $__internal_0_$__cuda_sm20_div_rn_f64_full)
$__internal_0_$__cuda_sm20_div_rn_f64_full:
[----:B------:R-:W-:Y:S01]  /*10b0*/  IMAD.MOV.U32 R19, RZ, RZ, R17 ;  /* 0x000000ffff137224 */ /* 0x000fe200078e0011 */
[C---:B------:R-:W-:Y:S01]  /*10c0*/  FSETP.GEU.AND P0, PT, |R3|.reuse, 1.469367938527859385e-39, PT ;  /* 0x001000000300780b */ /* 0x040fe20003f0e200 */
[----:B------:R-:W-:Y:S01]  /*10d0*/  IMAD.MOV.U32 R18, RZ, RZ, R16 ;  /* 0x000000ffff127224 */ /* 0x000fe200078e0010 */
[----:B------:R-:W-:Y:S01]  /*10e0*/  LOP3.LUT R16, R3, 0x800fffff, RZ, 0xc0, !PT ;  /* 0x800fffff03107812 */ /* 0x000fe200078ec0ff */
[----:B------:R-:W-:Y:S01]  /*10f0*/  IMAD.MOV.U32 R14, RZ, RZ, 0x1ca00000 ;  /* 0x1ca00000ff0e7424 */ /* 0x000fe200078e00ff */
[C---:B------:R-:W-:Y:S01]  /*1100*/  FSETP.GEU.AND P3, PT, |R19|.reuse, 1.469367938527859385e-39, PT ;  /* 0x001000001300780b */ /* 0x040fe20003f6e200 */
[----:B------:R-:W-:Y:S01]  /*1110*/  IMAD.MOV.U32 R22, RZ, RZ, R18 ;  /* 0x000000ffff167224 */ /* 0x000fe200078e0012 */
[----:B------:R-:W-:Y:S01]  /*1120*/  LOP3.LUT R17, R16, 0x3ff00000, RZ, 0xfc, !PT ;  /* 0x3ff0000010117812 */ /* 0x000fe200078efcff */
[----:B------:R-:W-:Y:S01]  /*1130*/  IMAD.MOV.U32 R16, RZ, RZ, R2 ;  /* 0x000000ffff107224 */ /* 0x000fe200078e0002 */
[----:B------:R-:W-:Y:S01]  /*1140*/  LOP3.LUT R12, R19, 0x7ff00000, RZ, 0xc0, !PT ;  /* 0x7ff00000130c7812 */ /* 0x000fe200078ec0ff */
[----:B------:R-:W-:Y:S01]  /*1150*/  IMAD.MOV.U32 R24, RZ, RZ, 0x1 ;  /* 0x00000001ff187424 */ /* 0x000fe200078e00ff */
[----:B------:R-:W-:Y:S01]  /*1160*/  LOP3.LUT R31, R3, 0x7ff00000, RZ, 0xc0, !PT ;  /* 0x7ff00000031f7812 */ /* 0x000fe200078ec0ff */
[----:B------:R-:W-:Y:S02]  /*1170*/  BSSY.RECONVERGENT B2, `(.L_x_12) ;  /* 0x000004d000027945 */ /* 0x000fe40003800200 */
[----:B------:R-:W-:Y:S01]  /*1180*/  @!P0 DMUL R16, R2, 8.98846567431157953865e+307 ;  /* 0x7fe0000002108828 */ /* 0x000fe20000000000 */
[----:B------:R-:W-:-:S03]  /*1190*/  ISETP.GE.U32.AND P2, PT, R12, R31, PT ;  /* 0x0000001f0c00720c */ /* 0x000fc60003f46070 */
[----:B------:R-:W-:Y:S01]  /*11a0*/  @!P3 LOP3.LUT R23, R3, 0x7ff00000, RZ, 0xc0, !PT ;  /* 0x7ff000000317b812 */ /* 0x000fe200078ec0ff */
[----:B------:R-:W-:Y:S01]  /*11b0*/  @!P3 IMAD.MOV.U32 R26, RZ, RZ, RZ ;  /* 0x000000ffff1ab224 */ /* 0x000fe200078e00ff */
[----:B------:R-:W0:Y:S02]  /*11c0*/  MUFU.RCP64H R25, R17 ;  /* 0x0000001100197308 */ /* 0x000e240000001800 */
[----:B------:R-:W-:Y:S02]  /*11d0*/  @!P3 ISETP.GE.U32.AND P4, PT, R12, R23, PT ;  /* 0x000000170c00b20c */ /* 0x000fe40003f86070 */
[C---:B------:R-:W-:Y:S02]  /*11e0*/  SEL R23, R14.reuse, 0x63400000, !P2 ;  /* 0x634000000e177807 */ /* 0x040fe40005000000 */
[----:B------:R-:W-:Y:S02]  /*11f0*/  @!P3 SEL R27, R14, 0x63400000, !P4 ;  /* 0x634000000e1bb807 */ /* 0x000fe40006000000 */
[----:B------:R-:W-:-:S02]  /*1200*/  LOP3.LUT R23, R23, 0x800fffff, R19, 0xf8, !PT ;  /* 0x800fffff17177812 */ /* 0x000fc400078ef813 */
[----:B------:R-:W-:Y:S02]  /*1210*/  @!P3 LOP3.LUT R27, R27, 0x80000000, R19, 0xf8, !PT ;  /* 0x800000001b1bb812 */ /* 0x000fe400078ef813 */
[----:B------:R-:W-:Y:S02]  /*1220*/  @!P0 LOP3.LUT R31, R17, 0x7ff00000, RZ, 0xc0, !PT ;  /* 0x7ff00000111f8812 */ /* 0x000fe400078ec0ff */
[----:B------:R-:W-:-:S06]  /*1230*/  @!P3 LOP3.LUT R27, R27, 0x100000, RZ, 0xfc, !PT ;  /* 0x001000001b1bb812 */ /* 0x000fcc00078efcff */
[----:B------:R-:W-:Y:S02]  /*1240*/  @!P3 DFMA R22, R22, 2, -R26 ;  /* 0x400000001616b82b */ /* 0x000fe4000000081a */
[----:B0-----:R-:W-:-:S08]  /*1250*/  DFMA R26, R24, -R16, 1 ;  /* 0x3ff00000181a742b */ /* 0x001fd00000000810 */
[----:B------:R-:W-:-:S08]  /*1260*/  DFMA R26, R26, R26, R26 ;  /* 0x0000001a1a1a722b */ /* 0x000fd0000000001a */
[----:B------:R-:W-:-:S08]  /*1270*/  DFMA R24, R24, R26, R24 ;  /* 0x0000001a1818722b */ /* 0x000fd00000000018 */
[----:B------:R-:W-:-:S08]  /*1280*/  DFMA R26, R24, -R16, 1 ;  /* 0x3ff00000181a742b */ /* 0x000fd00000000810 */
[----:B------:R-:W-:-:S08]  /*1290*/  DFMA R24, R24, R26, R24 ;  /* 0x0000001a1818722b */ /* 0x000fd00000000018 */
[----:B------:R-:W-:-:S08]  /*12a0*/  DMUL R26, R24, R22 ;  /* 0x00000016181a7228 */ /* 0x000fd00000000000 */
[----:B------:R-:W-:-:S08]  /*12b0*/  DFMA R28, R26, -R16, R22 ;  /* 0x800000101a1c722b */ /* 0x000fd00000000016 */
[----:B------:R-:W-:Y:S01]  /*12c0*/  DFMA R28, R24, R28, R26 ;  /* 0x0000001c181c722b */ /* 0x000fe2000000001a */
[----:B------:R-:W-:Y:S01]  /*12d0*/  IMAD.MOV.U32 R26, RZ, RZ, R12 ;  /* 0x000000ffff1a7224 */ /* 0x000fe200078e000c */
[----:B------:R-:W-:-:S05]  /*12e0*/  @!P3 LOP3.LUT R26, R23, 0x7ff00000, RZ, 0xc0, !PT ;  /* 0x7ff00000171ab812 */ /* 0x000fca00078ec0ff */
[----:B------:R-:W-:-:S05]  /*12f0*/  VIADD R24, R26, 0xffffffff ;  /* 0xffffffff1a187836 */ /* 0x000fca0000000000 */
[----:B------:R-:W-:Y:S01]  /*1300*/  ISETP.GT.U32.AND P0, PT, R24, 0x7feffffe, PT ;  /* 0x7feffffe1800780c */ /* 0x000fe20003f04070 */
[----:B------:R-:W-:-:S05]  /*1310*/  VIADD R24, R31, 0xffffffff ;  /* 0xffffffff1f187836 */ /* 0x000fca0000000000 */
[----:B------:R-:W-:-:S13]  /*1320*/  ISETP.GT.U32.OR P0, PT, R24, 0x7feffffe, P0 ;  /* 0x7feffffe1800780c */ /* 0x000fda0000704470 */
[----:B------:R-:W-:Y:S05]  /*1330*/  @P0 BRA `(.L_x_13) ;  /* 0x00000000006c0947 */ /* 0x000fea0003800000 */
[----:B------:R-:W-:-:S04]  /*1340*/  LOP3.LUT R19, R3, 0x7ff00000, RZ, 0xc0, !PT ;  /* 0x7ff0000003137812 */ /* 0x000fc800078ec0ff */
[CC--:B------:R-:W-:Y:S02]  /*1350*/  VIADDMNMX R18, R12.reuse, -R19.reuse, 0xb9600000, !PT ;  /* 0xb96000000c127446 */ /* 0x0c0fe40007800913 */
[----:B------:R-:W-:Y:S02]  /*1360*/  ISETP.GE.U32.AND P0, PT, R12, R19, PT ;  /* 0x000000130c00720c */ /* 0x000fe40003f06070 */
[----:B------:R-:W-:Y:S01]  /*1370*/  VIMNMX R12, PT, PT, R18, 0x46a00000, PT ;  /* 0x46a00000120c7848 */ /* 0x000fe20003fe0100 */
[----:B------:R-:W-:Y:S01]  /*1380*/  IMAD.MOV.U32 R18, RZ, RZ, RZ ;  /* 0x000000ffff127224 */ /* 0x000fe200078e00ff */
[----:B------:R-:W-:-:S05]  /*1390*/  SEL R19, R14, 0x63400000, !P0 ;  /* 0x634000000e137807 */ /* 0x000fca0004000000 */
[----:B------:R-:W-:-:S04]  /*13a0*/  IMAD.IADD R12, R12, 0x1, -R19 ;  /* 0x000000010c0c7824 */ /* 0x000fc800078e0a13 */
[----:B------:R-:W-:-:S06]  /*13b0*/  VIADD R19, R12, 0x7fe00000 ;  /* 0x7fe000000c137836 */ /* 0x000fcc0000000000 */
[----:B------:R-:W-:-:S10]  /*13c0*/  DMUL R24, R28, R18 ;  /* 0x000000121c187228 */ /* 0x000fd40000000000 */
[----:B------:R-:W-:-:S13]  /*13d0*/  FSETP.GTU.AND P0, PT, |R25|, 1.469367938527859385e-39, PT ;  /* 0x001000001900780b */ /* 0x000fda0003f0c200 */
[----:B------:R-:W-:Y:S05]  /*13e0*/  @P0 BRA `(.L_x_14) ;  /* 0x0000000000940947 */ /* 0x000fea0003800000 */
[----:B------:R-:W-:Y:S01]  /*13f0*/  DFMA R16, R28, -R16, R22 ;  /* 0x800000101c10722b */ /* 0x000fe20000000016 */
[----:B------:R-:W-:-:S09]  /*1400*/  IMAD.MOV.U32 R18, RZ, RZ, RZ ;  /* 0x000000ffff127224 */ /* 0x000fd200078e00ff */
[C---:B------:R-:W-:Y:S02]  /*1410*/  FSETP.NEU.AND P0, PT, R17.reuse, RZ, PT ;  /* 0x000000ff1100720b */ /* 0x040fe40003f0d000 */
[----:B------:R-:W-:-:S04]  /*1420*/  LOP3.LUT R23, R17, 0x80000000, R3, 0x48, !PT ;  /* 0x8000000011177812 */ /* 0x000fc800078e4803 */
[----:B------:R-:W-:-:S07]  /*1430*/  LOP3.LUT R19, R23, R19, RZ, 0xfc, !PT ;  /* 0x0000001317137212 */ /* 0x000fce00078efcff */
[----:B------:R-:W-:Y:S05]  /*1440*/  @!P0 BRA `(.L_x_14) ;  /* 0x00000000007c8947 */ /* 0x000fea0003800000 */
[----:B------:R-:W-:Y:S01]  /*1450*/  IMAD.MOV R3, RZ, RZ, -R12 ;  /* 0x000000ffff037224 */ /* 0x000fe200078e0a0c */
[----:B------:R-:W-:Y:S01]  /*1460*/  DMUL.RP R18, R28, R18 ;  /* 0x000000121c127228 */ /* 0x000fe20000008000 */
[----:B------:R-:W-:-:S06]  /*1470*/  IMAD.MOV.U32 R2, RZ, RZ, RZ ;  /* 0x000000ffff027224 */ /* 0x000fcc00078e00ff */
[----:B------:R-:W-:-:S03]  /*1480*/  DFMA R2, R24, -R2, R28 ;  /* 0x800000021802722b */ /* 0x000fc6000000001c */
[----:B------:R-:W-:-:S03]  /*1490*/  LOP3.LUT R23, R19, R23, RZ, 0x3c, !PT ;  /* 0x0000001713177212 */ /* 0x000fc600078e3cff */
[----:B------:R-:W-:-:S04]  /*14a0*/  IADD3 R2, PT, PT, -R12, -0x43300000, RZ ;  /* 0xbcd000000c027810 */ /* 0x000fc80007ffe1ff */
[----:B------:R-:W-:-:S04]  /*14b0*/  FSETP.NEU.AND P0, PT, |R3|, R2, PT ;  /* 0x000000020300720b */ /* 0x000fc80003f0d200 */
[----:B------:R-:W-:Y:S02]  /*14c0*/  FSEL R24, R18, R24, !P0 ;  /* 0x0000001812187208 */ /* 0x000fe40004000000 */
[----:B------:R-:W-:Y:S01]  /*14d0*/  FSEL R25, R23, R25, !P0 ;  /* 0x0000001917197208 */ /* 0x000fe20004000000 */
[----:B------:R-:W-:Y:S06]  /*14e0*/  BRA `(.L_x_14) ;  /* 0x0000000000547947 */ /* 0x000fec0003800000 */
.L_x_13:
[----:B------:R-:W-:-:S14]  /*14f0*/  DSETP.NAN.AND P0, PT, R18, R18, PT ;  /* 0x000000121200722a */ /* 0x000fdc0003f08000 */
[----:B------:R-:W-:Y:S05]  /*1500*/  @P0 BRA `(.L_x_15) ;  /* 0x0000000000440947 */ /* 0x000fea0003800000 */
[----:B------:R-:W-:-:S14]  /*1510*/  DSETP.NAN.AND P0, PT, R2, R2, PT ;  /* 0x000000020200722a */ /* 0x000fdc0003f08000 */
[----:B------:R-:W-:Y:S05]  /*1520*/  @P0 BRA `(.L_x_16) ;  /* 0x0000000000300947 */ /* 0x000fea0003800000 */
[----:B------:R-:W-:Y:S01]  /*1530*/  ISETP.NE.AND P0, PT, R26, R31, PT ;  /* 0x0000001f1a00720c */ /* 0x000fe20003f05270 */
[----:B------:R-:W-:Y:S02]  /*1540*/  IMAD.MOV.U32 R24, RZ, RZ, 0x0 ;  /* 0x00000000ff187424 */ /* 0x000fe400078e00ff */
[----:B------:R-:W-:-:S10]  /*1550*/  IMAD.MOV.U32 R25, RZ, RZ, -0x80000 ;  /* 0xfff80000ff197424 */ /* 0x000fd400078e00ff */
[----:B------:R-:W-:Y:S05]  /*1560*/  @!P0 BRA `(.L_x_14) ;  /* 0x0000000000348947 */ /* 0x000fea0003800000 */
[----:B------:R-:W-:Y:S02]  /*1570*/  ISETP.NE.AND P0, PT, R26, 0x7ff00000, PT ;  /* 0x7ff000001a00780c */ /* 0x000fe40003f05270 */
[----:B------:R-:W-:Y:S02]  /*1580*/  LOP3.LUT R25, R19, 0x80000000, R3, 0x48, !PT ;  /* 0x8000000013197812 */ /* 0x000fe400078e4803 */
[----:B------:R-:W-:-:S13]  /*1590*/  ISETP.EQ.OR P0, PT, R31, RZ, !P0 ;  /* 0x000000ff1f00720c */ /* 0x000fda0004702670 */
[----:B------:R-:W-:Y:S01]  /*15a0*/  @P0 LOP3.LUT R2, R25, 0x7ff00000, RZ, 0xfc, !PT ;  /* 0x7ff0000019020812 */ /* 0x000fe200078efcff */
[----:B------:R-:W-:Y:S02]  /*15b0*/  @!P0 IMAD.MOV.U32 R24, RZ, RZ, RZ ;  /* 0x000000ffff188224 */ /* 0x000fe400078e00ff */
[----:B------:R-:W-:Y:S02]  /*15c0*/  @P0 IMAD.MOV.U32 R24, RZ, RZ, RZ ;  /* 0x000000ffff180224 */ /* 0x000fe400078e00ff */
[----:B------:R-:W-:Y:S01]  /*15d0*/  @P0 IMAD.MOV.U32 R25, RZ, RZ, R2 ;  /* 0x000000ffff190224 */ /* 0x000fe200078e0002 */
[----:B------:R-:W-:Y:S06]  /*15e0*/  BRA `(.L_x_14) ;  /* 0x0000000000147947 */ /* 0x000fec0003800000 */
.L_x_16:
[----:B------:R-:W-:Y:S01]  /*15f0*/  LOP3.LUT R25, R3, 0x80000, RZ, 0xfc, !PT ;  /* 0x0008000003197812 */ /* 0x000fe200078efcff */
[----:B------:R-:W-:Y:S01]  /*1600*/  IMAD.MOV.U32 R24, RZ, RZ, R2 ;  /* 0x000000ffff187224 */ /* 0x000fe200078e0002 */
[----:B------:R-:W-:Y:S06]  /*1610*/  BRA `(.L_x_14) ;  /* 0x0000000000087947 */ /* 0x000fec0003800000 */
.L_x_15:
[----:B------:R-:W-:Y:S01]  /*1620*/  LOP3.LUT R25, R19, 0x80000, RZ, 0xfc, !PT ;  /* 0x0008000013197812 */ /* 0x000fe200078efcff */
[----:B------:R-:W-:-:S07]  /*1630*/  IMAD.MOV.U32 R24, RZ, RZ, R18 ;  /* 0x000000ffff187224 */ /* 0x000fce00078e0012 */
.L_x_14:
[----:B------:R-:W-:Y:S05]  /*1640*/  BSYNC.RECONVERGENT B2 ;  /* 0x0000000000027941 */ /* 0x000fea0003800200 */
.L_x_12:
[----:B------:R-:W-:Y:S02]  /*1650*/  IMAD.MOV.U32 R2, RZ, RZ, R0 ;  /* 0x000000ffff027224 */ /* 0x000fe400078e0000 */
[----:B------:R-:W-:-:S04]  /*1660*/  IMAD.MOV.U32 R3, RZ, RZ, 0x0 ;  /* 0x00000000ff037424 */ /* 0x000fc800078e00ff */
[----:B------:R-:W-:Y:S05]  /*1670*/  RET.REL.NODEC R2 `(_Z19bonus_murnaghan_eosIdEv9powParamsIT_E) ;  /* 0xffffffe802607950 */ /* 0x000fea0003c3ffff */
.L_x_17:
[----:B------:R-:W-:-:S00]  /*1680*/  BRA `(.L_x_17) ;  /* 0xfffffffc00fc7947 */ /* 0x000fc0000383ffff */
[----:B------:R-:W-:-:S00]  /*1690*/  NOP ;  /* 0x0000000000007918 */ /* 0x000fc00000000000 */
        /* <DEDUP_REMOVED lines=14> */
.L_x_67:


//--------------------- .text._Z19bonus_murnaghan_eosIfEv9powParamsIT_E --------------------------
	.section	.text._Z19bonus_murnaghan_eosIfEv9powParamsIT_E,"ax",@progbits
	.align	128
        .global         _Z19bonus_murnaghan_eosIfEv9powParamsIT_E
        .type           _Z19bonus_murnaghan_eosIfEv9powParamsIT_E,@function
        .size           _Z19bonus_murnaghan_eosIfEv9powParamsIT_E,(.L_x_68 - _Z19bonus_murnaghan_eosIfEv9powParamsIT_E)
        .other          _Z19bonus_murnaghan_eosIfEv9powParamsIT_E,@"STO_CUDA_ENTRY STV_DEFAULT"
_Z19bonus_murnaghan_eosIfEv9powParamsIT_E:
.text._Z19bonus_murnaghan_eosIfEv9powParamsIT_E:
        /* <DEDUP_REMOVED lines=15> */
.L_x_20:
[----:B-1-3--:R-:W-:-:S05]  /*00f0*/  IMAD.WIDE R12, R9, 0x4, R4 ;  /* 0x00000004090c7825 */ /* 0x00afca00078e0204 */
[----:B--2---:R1:W2:Y:S01]  /*0100*/  LDG.E R0, desc[UR6][R12.64] ;  /* 0x000000060c007981 */ /* 0x0042a2000c1e1900 */
[----:B0-----:R-:W-:-:S05]  /*0110*/  IMAD.WIDE R10, R9, 0x4, R2 ;  /* 0x00000004090a7825 */ /* 0x001fca00078e0202 */
[----:B------:R0:W3:Y:S01]  /*0120*/  LDG.E R8, desc[UR6][R10.64] ;  /* 0x000000060a087981 */ /* 0x0000e2000c1e1900 */
[----:B------:R-:W-:Y:S01]  /*0130*/  IMAD.MOV.U32 R19, RZ, RZ, 0x3e800000 ;  /* 0x3e800000ff137424 */ /* 0x000fe200078e00ff */
[----:B------:R-:W-:Y:S01]  /*0140*/  UMOV UR5, 0x4f032156 ;  /* 0x4f03215600057882 */ /* 0x000fe20000000000 */
[----:B------:R-:W-:Y:S01]  /*0150*/  BSSY.RECONVERGENT B1, `(.L_x_18) ;  /* 0x000004a000017945 */ /* 0x000fe20003800200 */
[----:B-1----:R-:W-:Y:S02]  /*0160*/  IMAD.MOV.U32 R12, RZ, RZ, 0x3d39bf78 ;  /* 0x3d39bf78ff0c7424 */ /* 0x002fe400078e00ff */
[C---:B--2---:R-:W-:Y:S01]  /*0170*/  FADD.RZ R14, -R0.reuse, 1 ;  /* 0x3f800000000e7421 */ /* 0x044fe2000000c100 */
[----:B------:R-:W-:-:S03]  /*0180*/  FADD R17, -R0, -RZ ;  /* 0x800000ff00117221 */ /* 0x000fc60000000100 */
[----:B------:R-:W-:Y:S02]  /*0190*/  VIADD R14, R14, 0xc0c00000 ;  /* 0xc0c000000e0e7836 */ /* 0x000fe40000000000 */
[----:B------:R-:W-:-:S03]  /*01a0*/  ISETP.GE.U32.AND P0, PT, R17, 0x7f800000, PT ;  /* 0x7f8000001100780c */ /* 0x000fc60003f06070 */
[----:B------:R-:W-:Y:S02]  /*01b0*/  LOP3.LUT R14, R14, 0xff800000, RZ, 0xc0, !PT ;  /* 0xff8000000e0e7812 */ /* 0x000fe400078ec0ff */
[C---:B------:R-:W-:Y:S02]  /*01c0*/  ISETP.GT.AND P1, PT, R17.reuse, -0x40800000, P0 ;  /* 0xbf8000001100780c */ /* 0x040fe40000724270 */
[----:B------:R-:W-:Y:S02]  /*01d0*/  IADD3 R16, PT, PT, -R14, 0x40800000, RZ ;  /* 0x408000000e107810 */ /* 0x000fe40007ffe1ff */
[-C--:B------:R-:W-:Y:S02]  /*01e0*/  IADD3 R15, PT, PT, R17, -R14.reuse, RZ ;  /* 0x8000000e110f7210 */ /* 0x080fe40007ffe0ff */
[----:B------:R-:W-:Y:S01]  /*01f0*/  I2FP.F32.S32 R14, R14 ;  /* 0x0000000e000e7245 */ /* 0x000fe20000201400 */
[----:B------:R-:W-:Y:S01]  /*0200*/  FFMA R16, R16, R19, -1 ;  /* 0xbf80000010107423 */ /* 0x000fe20000000013 */
[----:B0-----:R-:W-:-:S03]  /*0210*/  @P0 IMAD.MOV.U32 R11, RZ, RZ, 0x7f800000 ;  /* 0x7f800000ff0b0424 */ /* 0x001fc600078e00ff */
[----:B------:R-:W-:Y:S01]  /*0220*/  FADD R15, R15, R16 ;  /* 0x000000100f0f7221 */ /* 0x000fe20000000000 */
[----:B------:R-:W-:-:S03]  /*0230*/  FMUL R14, R14, 1.1920928955078125e-07 ;  /* 0x340000000e0e7820 */ /* 0x000fc60000400000 */
[----:B------:R-:W-:-:S04]  /*0240*/  FFMA R10, R15, -R12, 0.10546888411045074463 ;  /* 0x3dd800120f0a7423 */ /* 0x000fc8000000080c */
[----:B------:R-:W-:-:S04]  /*0250*/  FFMA R10, R15, R10, -0.13229703903198242188 ;  /* 0xbe0778e00f0a7423 */ /* 0x000fc8000000000a */
[----:B------:R-:W-:-:S04]  /*0260*/  FFMA R10, R15, R10, 0.14491446316242218018 ;  /* 0x3e1464750f0a7423 */ /* 0x000fc8000000000a */
[----:B------:R-:W-:-:S04]  /*0270*/  FFMA R10, R15, R10, -0.16641564667224884033 ;  /* 0xbe2a68dd0f0a7423 */ /* 0x000fc8000000000a */
[----:B------:R-:W-:-:S04]  /*0280*/  FFMA R10, R15, R10, 0.19988867640495300293 ;  /* 0x3e4caf9e0f0a7423 */ /* 0x000fc8000000000a */
[----:B------:R-:W-:-:S04]  /*0290*/  FFMA R10, R15, R10, -0.25000196695327758789 ;  /* 0xbe8000420f0a7423 */ /* 0x000fc8000000000a */
[----:B------:R-:W-:-:S04]  /*02a0*/  FFMA R10, R15, R10, 0.33333510160446166992 ;  /* 0x3eaaaae60f0a7423 */ /* 0x000fc8000000000a */
[----:B------:R-:W-:-:S04]  /*02b0*/  FFMA R10, R15, R10, -0.5 ;  /* 0xbf0000000f0a7423 */ /* 0x000fc8000000000a */
[----:B------:R-:W-:-:S04]  /*02c0*/  FMUL R10, R15, R10 ;  /* 0x0000000a0f0a7220 */ /* 0x000fc80000400000 */
[----:B------:R-:W-:-:S04]  /*02d0*/  FFMA R15, R15, R10, R15 ;  /* 0x0000000a0f0f7223 */ /* 0x000fc8000000000f */
[----:B------:R-:W-:Y:S01]  /*02e0*/  FFMA R15, R14, 0.69314718246459960938, R15 ;  /* 0x3f3172180e0f7823 */ /* 0x000fe2000000000f */
[C---:B------:R-:W-:Y:S01]  /*02f0*/  @P1 FFMA R15, -R0.reuse, R11, +INF ;  /* 0x7f800000000f1423 */ /* 0x040fe2000000010b */
[----:B------:R-:W-:-:S04]  /*0300*/  @P0 FSETP.NEU.AND P1, PT, R0, RZ, PT ;  /* 0x000000ff0000020b */ /* 0x000fc80003f2d000 */
[----:B------:R-:W-:-:S05]  /*0310*/  @P0 FSEL R15, R15, -RZ, P1 ;  /* 0x800000ff0f0f0208 */ /* 0x000fca0000800000 */
[----:B---3--:R-:W-:Y:S01]  /*0320*/  FMUL R10, R8, -R15 ;  /* 0x8000000f080a7220 */ /* 0x008fe20000400000 */
[----:B------:R-:W-:-:S03]  /*0330*/  HFMA2 R15, -RZ, RZ, 0.83837890625, -4044 ;  /* 0x3ab5ebe6ff0f7431 */ /* 0x000fc600000001ff */
[C---:B------:R-:W-:Y:S01]  /*0340*/  FMUL R0, R10.reuse, 1.4426950216293334961 ;  /* 0x3fb8aa3b0a007820 */ /* 0x040fe20000400000 */
[----:B------:R-:W-:-:S05]  /*0350*/  FSETP.GEU.AND P0, PT, |R10|, 0.40999999642372131348, PT ;  /* 0x3ed1eb850a00780b */ /* 0x000fca0003f0e200 */
[----:B------:R-:W0:Y:S02]  /*0360*/  FRND R0, R0 ;  /* 0x0000000000007307 */ /* 0x000e240000201000 */
[----:B0-----:R-:W-:-:S04]  /*0370*/  FSEL R11, R0, RZ, P0 ;  /* 0x000000ff000b7208 */ /* 0x001fc80000000000 */
[----:B------:R-:W-:-:S04]  /*0380*/  FSETP.NEU.AND P1, PT, R11, 128, PT ;  /* 0x430000000b00780b */ /* 0x000fc80003f2d000 */
[----:B------:R-:W-:-:S04]  /*0390*/  FSEL R13, R11, 127, P1 ;  /* 0x42fe00000b0d7808 */ /* 0x000fc80000800000 */
[C---:B------:R-:W-:Y:S01]  /*03a0*/  FSETP.GEU.AND P0, PT, R13.reuse, -126, PT ;  /* 0xc2fc00000d00780b */ /* 0x040fe20003f0e000 */
[C---:B------:R-:W-:Y:S01]  /*03b0*/  FMUL R12, R13.reuse, 0.5 ;  /* 0x3f0000000d0c7820 */ /* 0x040fe20000400000 */
[----:B------:R-:W-:-:S04]  /*03c0*/  FSETP.GT.AND P2, PT, R13, 128, PT ;  /* 0x430000000d00780b */ /* 0x000fc80003f44000 */
[----:B------:R-:W-:Y:S01]  /*03d0*/  FSEL R14, R12, R13, !P0 ;  /* 0x0000000d0c0e7208 */ /* 0x000fe20004000000 */
[----:B------:R-:W-:-:S03]  /*03e0*/  FFMA R12, R11, -0.693145751953125, R10 ;  /* 0xbf3172000b0c7823 */ /* 0x000fc6000000000a */
[----:B------:R-:W0:Y:S01]  /*03f0*/  MUFU.EX2 R16, R14 ;  /* 0x0000000e00107308 */ /* 0x000e220000000800 */
[----:B------:R-:W-:-:S04]  /*0400*/  FFMA R12, R11, -1.428606765330187045e-06, R12 ;  /* 0xb5bfbe8e0b0c7823 */ /* 0x000fc8000000000c */
[----:B------:R-:W-:-:S03]  /*0410*/  FFMA R11, R12, R15, 0.0083824126049876213074 ;  /* 0x3c0956630c0b7423 */ /* 0x000fc6000000000f */
[----:B------:R-:W1:Y:S01]  /*0420*/  MUFU.RCP R15, R8 ;  /* 0x00000008000f7308 */ /* 0x000e620000001000 */
[----:B------:R-:W-:-:S04]  /*0430*/  FFMA R11, R12, R11, 0.041667830199003219604 ;  /* 0x3d2aabe30c0b7423 */ /* 0x000fc8000000000b */
[----:B------:R-:W-:-:S04]  /*0440*/  FFMA R11, R12, R11, 0.16666397452354431152 ;  /* 0x3e2aa9f60c0b7423 */ /* 0x000fc8000000000b */
[----:B------:R-:W-:Y:S01]  /*0450*/  FFMA R11, R12, R11, 0.49999994039535522461 ;  /* 0x3efffffe0c0b7423 */ /* 0x000fe2000000000b */
[----:B0-----:R-:W-:Y:S01]  /*0460*/  @!P0 FMUL R16, R16, R16 ;  /* 0x0000001010108220 */ /* 0x001fe20000400000 */
[----:B------:R-:W-:Y:S02]  /*0470*/  FSETP.GEU.AND P0, PT, R13, -25, PT ;  /* 0xc1c800000d00780b */ /* 0x000fe40003f0e000 */
[----:B------:R-:W-:Y:S01]  /*0480*/  FMUL R11, R12, R11 ;  /* 0x0000000b0c0b7220 */ /* 0x000fe20000400000 */
[----:B------:R-:W-:Y:S01]  /*0490*/  FADD R14, R16, -1 ;  /* 0xbf800000100e7421 */ /* 0x000fe20000000000 */
[----:B-1----:R-:W-:Y:S02]  /*04a0*/  FFMA R0, -R8, R15, 1 ;  /* 0x3f80000008007423 */ /* 0x002fe4000000010f */
[----:B------:R-:W-:Y:S02]  /*04b0*/  FFMA R11, R12, R11, R12 ;  /* 0x0000000b0c0b7223 */ /* 0x000fe4000000000c */
[----:B------:R-:W-:Y:S01]  /*04c0*/  FFMA R0, R15, R0, R15 ;  /* 0x000000000f007223 */ /* 0x000fe2000000000f */
[----:B------:R-:W-:Y:S01]  /*04d0*/  MOV R15, UR5 ;  /* 0x00000005000f7c02 */ /* 0x000fe20008000f00 */
[----:B------:R-:W-:Y:S01]  /*04e0*/  FFMA R14, R11, R16, R14 ;  /* 0x000000100b0e7223 */ /* 0x000fe2000000000e */
[----:B------:R-:W-:-:S02]  /*04f0*/  IMAD.MOV.U32 R11, RZ, RZ, R9 ;  /* 0x000000ffff0b7224 */ /* 0x000fc400078e0009 */
[----:B------:R-:W-:Y:S01]  /*0500*/  FFMA R13, R0, 2.20000000000000000000e+09, RZ ;  /* 0x4f032156000d7823 */ /* 0x000fe200000000ff */
[----:B------:R-:W0:Y:S01]  /*0510*/  FCHK P3, R15, R8 ;  /* 0x000000080f007302 */ /* 0x000e220000060000 */
[----:B------:R-:W-:Y:S01]  /*0520*/  @!P1 FADD R14, R14, R14 ;  /* 0x0000000e0e0e9221 */ /* 0x000fe20000000000 */
[----:B------:R-:W-:Y:S01]  /*0530*/  FSETP.NEU.AND P1, PT, R10, RZ, PT ;  /* 0x000000ff0a00720b */ /* 0x000fe20003f2d000 */
[----:B------:R-:W-:-:S03]  /*0540*/  VIADD R9, R9, UR4 ;  /* 0x0000000409097c36 */ /* 0x000fc60008000000 */
[----:B------:R-:W-:Y:S01]  /*0550*/  FSEL R12, R14, +INF , !P2 ;  /* 0x7f8000000e0c7808 */ /* 0x000fe20005000000 */
[----:B------:R-:W-:Y:S01]  /*0560*/  FFMA R14, -R8, R13, 2.20000000000000000000e+09 ;  /* 0x4f032156080e7423 */ /* 0x000fe2000000010d */
[----:B----4-:R-:W-:Y:S02]  /*0570*/  ISETP.GE.AND P2, PT, R9, UR8, PT ;  /* 0x0000000809007c0c */ /* 0x010fe4000bf46270 */
[----:B------:R-:W-:Y:S01]  /*0580*/  FSEL R12, R12, -1, P0 ;  /* 0xbf8000000c0c7808 */ /* 0x000fe20000000000 */
[----:B------:R-:W-:-:S04]  /*0590*/  FFMA R13, R0, R14, R13 ;  /* 0x0000000e000d7223 */ /* 0x000fc8000000000d */
[----:B------:R-:W-:Y:S01]  /*05a0*/  @!P1 FADD R12, R10, R10 ;  /* 0x0000000a0a0c9221 */ /* 0x000fe20000000000 */
[----:B0-----:R-:W-:Y:S06]  /*05b0*/  @!P3 BRA `(.L_x_19) ;  /* 0x00000000000cb947 */ /* 0x001fec0003800000 */
[----:B------:R-:W-:-:S07]  /*05c0*/  MOV R10, 0x5e0 ;  /* 0x000005e0000a7802 */ /* 0x000fce0000000f00 */
[----:B------:R-:W-:Y:S05]  /*05d0*/  CALL.REL.NOINC `($__internal_1_$__cuda_sm3x_div_rn_noftz_f32_slowpath) ;  /* 0x00000000001c7944 */ /* 0x000fea0003c00000 */
[----:B------:R-:W-:-:S07]  /*05e0*/  MOV R13, R8 ;  /* 0x00000008000d7202 */ /* 0x000fce0000000f00 */
.L_x_19:
[----:B------:R-:W-:Y:S05]  /*05f0*/  BSYNC.RECONVERGENT B1 ;  /* 0x0000000000017941 */ /* 0x000fea0003800200 */
.L_x_18:
[----:B------:R-:W-:Y:S01]  /*0600*/  FFMA R13, R12, R13, 101000 ;  /* 0x47c544000c0d7423 */ /* 0x000fe2000000000d */
[----:B------:R-:W-:-:S05]  /*0610*/  IMAD.WIDE R10, R11, 0x4, R6 ;  /* 0x000000040b0a7825 */ /* 0x000fca00078e0206 */
[----:B------:R1:W-:Y:S01]  /*0620*/  STG.E desc[UR6][R10.64], R13 ;  /* 0x0000000d0a007986 */ /* 0x0003e2000c101906 */
[----:B------:R-:W-:Y:S05]  /*0630*/  @!P2 BRA `(.L_x_20) ;  /* 0xfffffff800aca947 */ /* 0x000fea000383ffff */
[----:B------:R-:W-:Y:S05]  /*0640*/  EXIT ;  /* 0x000000000000794d */ /* 0x000fea0003800000 */
        .weak           $__internal_1_$__cuda_sm3x_div_rn_noftz_f32_slowpath
        .type           $__internal_1_$__cuda_sm3x_div_rn_noftz_f32_slowpath,@function
        .size           $__internal_1_$__cuda_sm3x_div_rn_noftz_f32_slowpath,(.L_x_68 - $__internal_1_$__cuda_sm3x_div_rn_noftz_f32_slowpath)
$__internal_1_$__cuda_sm3x_div_rn_noftz_f32_slowpath:
[----:B------:R-:W-:Y:S01]  /*0650*/  SHF.R.U32.HI R0, RZ, 0x17, R8 ;  /* 0x00000017ff007819 */ /* 0x000fe20000011608 */
[----:B------:R-:W-:Y:S04]  /*0660*/  BSSY.RECONVERGENT B0, `(.L_x_21) ;  /* 0x000005d000007945 */ /* 0x000fe80003800200 */
[----:B------:R-:W-:Y:S01]  /*0670*/  BSSY.RELIABLE B2, `(.L_x_22) ;  /* 0x000001b000027945 */ /* 0x000fe20003800100 */
[----:B------:R-:W-:Y:S02]  /*0680*/  MOV R13, R8 ;  /* 0x00000008000d7202 */ /* 0x000fe40000000f00 */
[----:B------:R-:W-:-:S05]  /*0690*/  LOP3.LUT R19, R0, 0xff, RZ, 0xc0, !PT ;  /* 0x000000ff00137812 */ /* 0x000fca00078ec0ff */
[----:B------:R-:W-:-:S05]  /*06a0*/  VIADD R15, R19, 0xffffffff ;  /* 0xffffffff130f7836 */ /* 0x000fca0000000000 */
[----:B------:R-:W-:-:S13]  /*06b0*/  ISETP.GT.U32.AND P0, PT, R15, 0xfd, PT ;  /* 0x000000fd0f00780c */ /* 0x000fda0003f04070 */
[----:B------:R-:W-:Y:S01]  /*06c0*/  @!P0 IMAD.MOV.U32 R14, RZ, RZ, RZ ;  /* 0x000000ffff0e8224 */ /* 0x000fe200078e00ff */
[----:B------:R-:W-:Y:S06]  /*06d0*/  @!P0 BRA `(.L_x_23) ;  /* 0x0000000000508947 */ /* 0x000fec0003800000 */
[----:B------:R-:W-:Y:S02]  /*06e0*/  FSETP.GTU.FTZ.AND P0, PT, |R8|, +INF , PT ;  /* 0x7f8000000800780b */ /* 0x000fe40003f1c200 */
[----:B------:R-:W-:-:S11]  /*06f0*/  MOV R0, R8 ;  /* 0x0000000800007202 */ /* 0x000fd60000000f00 */
[----:B------:R-:W-:Y:S05]  /*0700*/  @P0 BREAK.RELIABLE B2 ;  /* 0x0000000000020942 */ /* 0x000fea0003800100 */
[----:B------:R-:W-:Y:S05]  /*0710*/  @P0 BRA `(.L_x_24) ;  /* 0x0000000400400947 */ /* 0x000fea0003800000 */
[----:B------:R-:W-:-:S05]  /*0720*/  IMAD.MOV.U32 R8, RZ, RZ, 0x4f032156 ;  /* 0x4f032156ff087424 */ /* 0x000fca00078e00ff */
[----:B------:R-:W-:-:S13]  /*0730*/  LOP3.LUT P0, RZ, R13, 0x7fffffff, R8, 0xc8, !PT ;  /* 0x7fffffff0dff7812 */ /* 0x000fda000780c808 */
[----:B------:R-:W-:Y:S05]  /*0740*/  @!P0 BREAK.RELIABLE B2 ;  /* 0x0000000000028942 */ /* 0x000fea0003800100 */
[----:B------:R-:W-:Y:S05]  /*0750*/  @!P0 BRA `(.L_x_25) ;  /* 0x0000000400288947 */ /* 0x000fea0003800000 */
[----:B------:R-:W-:Y:S02]  /*0760*/  FSETP.NEU.FTZ.AND P0, PT, |R0|, +INF , PT ;  /* 0x7f8000000000780b */ /* 0x000fe40003f1d200 */
[----:B------:R-:W-:-:S04]  /*0770*/  LOP3.LUT P1, RZ, R8, 0x7fffffff, RZ, 0xc0, !PT ;  /* 0x7fffffff08ff7812 */ /* 0x000fc8000782c0ff */
[----:B------:R-:W-:-:S13]  /*0780*/  PLOP3.LUT P0, PT, P0, P1, PT, 0x2f, 0xf2 ;  /* 0x0000000000f2781c */ /* 0x000fda0000702577 */
[----:B------:R-:W-:Y:S05]  /*0790*/  @P0 BREAK.RELIABLE B2 ;  /* 0x0000000000020942 */ /* 0x000fea0003800100 */
[----:B------:R-:W-:Y:S05]  /*07a0*/  @P0 BRA `(.L_x_26) ;  /* 0x00000004000c0947 */ /* 0x000fea0003800000 */
[----:B------:R-:W-:-:S13]  /*07b0*/  LOP3.LUT P0, RZ, R13, 0x7fffffff, RZ, 0xc0, !PT ;  /* 0x7fffffff0dff7812 */ /* 0x000fda000780c0ff */
[----:B------:R-:W-:Y:S05]  /*07c0*/  @!P0 BREAK.RELIABLE B2 ;  /* 0x0000000000028942 */ /* 0x000fea0003800100 */
[----:B------:R-:W-:Y:S05]  /*07d0*/  @!P0 BRA `(.L_x_27) ;  /* 0x0000000000f48947 */ /* 0x000fea0003800000 */
[----:B------:R-:W-:Y:S01]  /*07e0*/  ISETP.GE.AND P0, PT, R15, RZ, PT ;  /* 0x000000ff0f00720c */ /* 0x000fe20003f06270 */
[----:B------:R-:W-:-:S12]  /*07f0*/  HFMA2 R14, -RZ, RZ, 0, 0 ;  /* 0x00000000ff0e7431 */ /* 0x000fd800000001ff */
[----:B------:R-:W-:Y:S01]  /*0800*/  @!P0 FFMA R13, R0, 1.84467440737095516160e+19, RZ ;  /* 0x5f800000000d8823 */ /* 0x000fe200000000ff */
[----:B------:R-:W-:-:S07]  /*0810*/  @!P0 VIADD R14, R14, 0x40 ;  /* 0x000000400e0e8836 */ /* 0x000fce0000000000 */
.L_x_23:
[----:B------:R-:W-:Y:S05]  /*0820*/  BSYNC.RELIABLE B2 ;  /* 0x0000000000027941 */ /* 0x000fea0003800100 */
.L_x_22:
[----:B------:R-:W-:Y:S01]  /*0830*/  LEA R0, R19, 0xc0800000, 0x17 ;  /* 0xc080000013007811 */ /* 0x000fe200078eb8ff */
[----:B------:R-:W-:Y:S01]  /*0840*/  UMOV UR5, 0x4f032156 ;  /* 0x4f03215600057882 */ /* 0x000fe20000000000 */
[----:B------:R-:W-:Y:S01]  /*0850*/  IADD3 R14, PT, PT, R14, 0x9e, -R19 ;  /* 0x0000009e0e0e7810 */ /* 0x000fe20007ffe813 */
[----:B------:R-:W-:Y:S01]  /*0860*/  UIADD3 UR5, UPT, UPT, UR5, -0xf800000, URZ ;  /* 0xf080000005057890 */ /* 0x000fe2000fffe0ff */
[----:B------:R-:W-:Y:S01]  /*0870*/  IADD3 R13, PT, PT, -R0, R13, RZ ;  /* 0x0000000d000d7210 */ /* 0x000fe20007ffe1ff */
[----:B------:R-:W-:Y:S03]  /*0880*/  BSSY.RECONVERGENT B2, `(.L_x_28) ;  /* 0x0000031000027945 */ /* 0x000fe60003800200 */
[----:B------:R-:W0:Y:S01]  /*0890*/  MUFU.RCP R0, R13 ;  /* 0x0000000d00007308 */ /* 0x000e220000001000 */
[----:B------:R-:W-:-:S04]  /*08a0*/  FADD.FTZ R15, -R13, -RZ ;  /* 0x800000ff0d0f7221 */ /* 0x000fc80000010100 */
[----:B0-----:R-:W-:-:S04]  /*08b0*/  FFMA R17, R0, R15, 1 ;  /* 0x3f80000000117423 */ /* 0x001fc8000000000f */
[----:B------:R-:W-:-:S04]  /*08c0*/  FFMA R0, R0, R17, R0 ;  /* 0x0000001100007223 */ /* 0x000fc80000000000 */
[----:B------:R-:W-:-:S04]  /*08d0*/  FFMA R8, R0, UR5, RZ ;  /* 0x0000000500087c23 */ /* 0x000fc800080000ff */
[----:B------:R-:W-:-:S04]  /*08e0*/  FFMA R17, R15, R8, UR5 ;  /* 0x000000050f117e23 */ /* 0x000fc80008000008 */
[----:B------:R-:W-:-:S04]  /*08f0*/  FFMA R17, R0, R17, R8 ;  /* 0x0000001100117223 */ /* 0x000fc80000000008 */
[----:B------:R-:W-:-:S04]  /*0900*/  FFMA R16, R15, R17, UR5 ;  /* 0x000000050f107e23 */ /* 0x000fc80008000011 */
[----:B------:R-:W-:-:S05]  /*0910*/  FFMA R8, R0, R16, R17 ;  /* 0x0000001000087223 */ /* 0x000fca0000000011 */
[----:B------:R-:W-:-:S04]  /*0920*/  SHF.R.U32.HI R13, RZ, 0x17, R8 ;  /* 0x00000017ff0d7819 */ /* 0x000fc80000011608 */
[----:B------:R-:W-:-:S05]  /*0930*/  LOP3.LUT R13, R13, 0xff, RZ, 0xc0, !PT ;  /* 0x000000ff0d0d7812 */ /* 0x000fca00078ec0ff */
[----:B------:R-:W-:-:S05]  /*0940*/  IMAD.IADD R18, R13, 0x1, R14 ;  /* 0x000000010d127824 */ /* 0x000fca00078e020e */
[----:B------:R-:W-:-:S04]  /*0950*/  IADD3 R13, PT, PT, R18, -0x1, RZ ;  /* 0xffffffff120d7810 */ /* 0x000fc80007ffe0ff */
[----:B------:R-:W-:-:S13]  /*0960*/  ISETP.GE.U32.AND P0, PT, R13, 0xfe, PT ;  /* 0x000000fe0d00780c */ /* 0x000fda0003f06070 */
[----:B------:R-:W-:Y:S05]  /*0970*/  @!P0 BRA `(.L_x_29) ;  /* 0x0000000000808947 */ /* 0x000fea0003800000 */
[----:B------:R-:W-:-:S13]  /*0980*/  ISETP.GT.AND P0, PT, R18, 0xfe, PT ;  /* 0x000000fe1200780c */ /* 0x000fda0003f04270 */
[----:B------:R-:W-:Y:S05]  /*0990*/  @P0 BRA `(.L_x_30) ;  /* 0x00000000006c0947 */ /* 0x000fea0003800000 */
[----:B------:R-:W-:-:S13]  /*09a0*/  ISETP.GE.AND P0, PT, R18, 0x1, PT ;  /* 0x000000011200780c */ /* 0x000fda0003f06270 */
[----:B------:R-:W-:Y:S05]  /*09b0*/  @P0 BRA `(.L_x_31) ;  /* 0x0000000000740947 */ /* 0x000fea0003800000 */
[----:B------:R-:W-:Y:S02]  /*09c0*/  ISETP.GE.AND P0, PT, R18, -0x18, PT ;  /* 0xffffffe81200780c */ /* 0x000fe40003f06270 */
[----:B------:R-:W-:-:S11]  /*09d0*/  LOP3.LUT R8, R8, 0x80000000, RZ, 0xc0, !PT ;  /* 0x8000000008087812 */ /* 0x000fd600078ec0ff */
[----:B------:R-:W-:Y:S05]  /*09e0*/  @!P0 BRA `(.L_x_31) ;  /* 0x0000000000688947 */ /* 0x000fea0003800000 */
[-CC-:B------:R-:W-:Y:S01]  /*09f0*/  FFMA.RZ R13, R0, R16.reuse, R17.reuse ;  /* 0x00000010000d7223 */ /* 0x180fe2000000c011 */
[C---:B------:R-:W-:Y:S01]  /*0a00*/  VIADD R15, R18.reuse, 0x20 ;  /* 0x00000020120f7836 */ /* 0x040fe20000000000 */
[C---:B------:R-:W-:Y:S02]  /*0a10*/  ISETP.NE.AND P3, PT, R18.reuse, RZ, PT ;  /* 0x000000ff1200720c */ /* 0x040fe40003f65270 */
[----:B------:R-:W-:Y:S02]  /*0a20*/  ISETP.NE.AND P1, PT, R18, RZ, PT ;  /* 0x000000ff1200720c */ /* 0x000fe40003f25270 */
[----:B------:R-:W-:Y:S01]  /*0a30*/  LOP3.LUT R14, R13, 0x7fffff, RZ, 0xc0, !PT ;  /* 0x007fffff0d0e7812 */ /* 0x000fe200078ec0ff */
[CCC-:B------:R-:W-:Y:S01]  /*0a40*/  FFMA.RP R13, R0.reuse, R16.reuse, R17.reuse ;  /* 0x00000010000d7223 */ /* 0x1c0fe20000008011 */
[----:B------:R-:W-:Y:S01]  /*0a50*/  FFMA.RM R0, R0, R16, R17 ;  /* 0x0000001000007223 */ /* 0x000fe20000004011 */
[----:B------:R-:W-:Y:S02]  /*0a60*/  IADD3 R16, PT, PT, -R18, RZ, RZ ;  /* 0x000000ff12107210 */ /* 0x000fe40007ffe1ff */
[----:B------:R-:W-:-:S02]  /*0a70*/  LOP3.LUT R14, R14, 0x800000, RZ, 0xfc, !PT ;  /* 0x008000000e0e7812 */ /* 0x000fc400078efcff */
[----:B------:R-:W-:Y:S02]  /*0a80*/  FSETP.NEU.FTZ.AND P0, PT, R13, R0, PT ;  /* 0x000000000d00720b */ /* 0x000fe40003f1d000 */
[----:B------:R-:W-:Y:S02]  /*0a90*/  SHF.L.U32 R15, R14, R15, RZ ;  /* 0x0000000f0e0f7219 */ /* 0x000fe400000006ff */
[----:B------:R-:W-:Y:S02]  /*0aa0*/  SEL R13, R16, RZ, P3 ;  /* 0x000000ff100d7207 */ /* 0x000fe40001800000 */
[----:B------:R-:W-:Y:S02]  /*0ab0*/  ISETP.NE.AND P1, PT, R15, RZ, P1 ;  /* 0x000000ff0f00720c */ /* 0x000fe40000f25270 */
[----:B------:R-:W-:Y:S02]  /*0ac0*/  SHF.R.U32.HI R13, RZ, R13, R14 ;  /* 0x0000000dff0d7219 */ /* 0x000fe4000001160e */
[----:B------:R-:W-:-:S02]  /*0ad0*/  PLOP3.LUT P0, PT, P0, P1, PT, 0xf8, 0x8f ;  /* 0x00000000008f781c */ /* 0x000fc40000703f70 */
[----:B------:R-:W-:Y:S02]  /*0ae0*/  SHF.R.U32.HI R15, RZ, 0x1, R13 ;  /* 0x00000001ff0f7819 */ /* 0x000fe4000001160d */
[----:B------:R-:W-:-:S04]  /*0af0*/  SEL R0, RZ, 0x1, !P0 ;  /* 0x00000001ff007807 */ /* 0x000fc80004000000 */
[----:B------:R-:W-:-:S04]  /*0b00*/  LOP3.LUT R0, R0, 0x1, R15, 0xf8, !PT ;  /* 0x0000000100007812 */ /* 0x000fc800078ef80f */
[----:B------:R-:W-:-:S05]  /*0b10*/  LOP3.LUT R0, R0, R13, RZ, 0xc0, !PT ;  /* 0x0000000d00007212 */ /* 0x000fca00078ec0ff */
[----:B------:R-:W-:-:S05]  /*0b20*/  IMAD.IADD R15, R15, 0x1, R0 ;  /* 0x000000010f0f7824 */ /* 0x000fca00078e0200 */
[----:B------:R-:W-:Y:S01]  /*0b30*/  LOP3.LUT R8, R15, R8, RZ, 0xfc, !PT ;  /* 0x000000080f087212 */ /* 0x000fe200078efcff */
[----:B------:R-:W-:Y:S06]  /*0b40*/  BRA `(.L_x_31) ;  /* 0x0000000000107947 */ /* 0x000fec0003800000 */
.L_x_30:
[----:B------:R-:W-:-:S04]  /*0b50*/  LOP3.LUT R8, R8, 0x80000000, RZ, 0xc0, !PT ;  /* 0x8000000008087812 */ /* 0x000fc800078ec0ff */
[----:B------:R-:W-:Y:S01]  /*0b60*/  LOP3.LUT R8, R8, 0x7f800000, RZ, 0xfc, !PT ;  /* 0x7f80000008087812 */ /* 0x000fe200078efcff */
[----:B------:R-:W-:Y:S06]  /*0b70*/  BRA `(.L_x_31) ;  /* 0x0000000000047947 */ /* 0x000fec0003800000 */
.L_x_29:
[----:B------:R-:W-:-:S07]  /*0b80*/  LEA R8, R14, R8, 0x17 ;  /* 0x000000080e087211 */ /* 0x000fce00078eb8ff */
.L_x_31:
[----:B------:R-:W-:Y:S05]  /*0b90*/  BSYNC.RECONVERGENT B2 ;  /* 0x0000000000027941 */ /* 0x000fea0003800200 */
.L_x_28:
[----:B------:R-:W-:Y:S05]  /*0ba0*/  BRA `(.L_x_32) ;  /* 0x0000000000207947 */ /* 0x000fea0003800000 */
.L_x_27:
[----:B------:R-:W-:-:S04]  /*0bb0*/  LOP3.LUT R8, R13, 0x80000000, R8, 0x48, !PT ;  /* 0x800000000d087812 */ /* 0x000fc800078e4808 */
[----:B------:R-:W-:Y:S01]  /*0bc0*/  LOP3.LUT R8, R8, 0x7f800000, RZ, 0xfc, !PT ;  /* 0x7f80000008087812 */ /* 0x000fe200078efcff */
[----:B------:R-:W-:Y:S06]  /*0bd0*/  BRA `(.L_x_32) ;  /* 0x0000000000147947 */ /* 0x000fec0003800000 */
.L_x_26:
[----:B------:R-:W-:Y:S01]  /*0be0*/  LOP3.LUT R8, R13, 0x80000000, R8, 0x48, !PT ;  /* 0x800000000d087812 */ /* 0x000fe200078e4808 */
[----:B------:R-:W-:Y:S06]  /*0bf0*/  BRA `(.L_x_32) ;  /* 0x00000000000c7947 */ /* 0x000fec0003800000 */
.L_x_25:
[----:B------:R-:W0:Y:S01]  /*0c00*/  MUFU.RSQ R8, -QNAN ;  /* 0xffc0000000087908 */ /* 0x000e220000001400 */
[----:B------:R-:W-:Y:S05]  /*0c10*/  BRA `(.L_x_32) ;  /* 0x0000000000047947 */ /* 0x000fea0003800000 */
.L_x_24:
[----:B------:R-:W-:-:S07]  /*0c20*/  FADD.FTZ R8, R0, 2.20000000000000000000e+09 ;  /* 0x4f03215600087421 */ /* 0x000fce0000010000 */
.L_x_32:
[----:B------:R-:W-:Y:S05]  /*0c30*/  BSYNC.RECONVERGENT B0 ;  /* 0x0000000000007941 */ /* 0x000fea0003800200 */
.L_x_21:
[----:B------:R-:W-:Y:S02]  /*0c40*/  HFMA2 R15, -RZ, RZ, 0, 0 ;  /* 0x00000000ff0f7431 */ /* 0x000fe400000001ff */
[----:B------:R-:W-:-:S04]  /*0c50*/  IMAD.MOV.U32 R14, RZ, RZ, R10 ;  /* 0x000000ffff0e7224 */ /* 0x000fc800078e000a */
[----:B0-----:R-:W-:Y:S05]  /*0c60*/  RET.REL.NODEC R14 `(_Z19bonus_murnaghan_eosIfEv9powParamsIT_E) ;  /* 0xfffffff00ee47950 */ /* 0x001fea0003c3ffff */
.L_x_33:
        /* <DEDUP_REMOVED lines=9> */
.L_x_68:


//--------------------- .text._Z25traditional_murnaghan_eosIdEv9powParamsIT_E --------------------------
	.section	.text._Z25traditional_murnaghan_eosIdEv9powParamsIT_E,"ax",@progbits
	.align	128
        .global         _Z25traditional_murnaghan_eosIdEv9powParamsIT_E
        .type           _Z25traditional_murnaghan_eosIdEv9powParamsIT_E,@function
        .size           _Z25traditional_murnaghan_eosIdEv9powParamsIT_E,(.L_x_70 - _Z25traditional_murnaghan_eosIdEv9powParamsIT_E)
        .other          _Z25traditional_murnaghan_eosIdEv9powParamsIT_E,@"STO_CUDA_ENTRY STV_DEFAULT"
_Z25traditional_murnaghan_eosIdEv9powParamsIT_E:
.text._Z25traditional_murnaghan_eosIdEv9powParamsIT_E:
        /* <DEDUP_REMOVED lines=15> */
.L_x_42:
[----:B0-----:R-:W-:-:S06]  /*00f0*/  IMAD.WIDE R8, R2, 0x8, R14 ;  /* 0x0000000802087825 */ /* 0x001fcc00078e020e */
[----:B--2---:R-:W2:Y:S01]  /*0100*/  LDG.E.64 R8, desc[UR6][R8.64] ;  /* 0x0000000608087981 */ /* 0x004ea2000c1e1b00 */
[----:B-1-3--:R-:W-:-:S06]  /*0110*/  IMAD.WIDE R6, R2, 0x8, R12 ;  /* 0x0000000802067825 */ /* 0x00afcc00078e020c */
[----:B------:R-:W3:Y:S01]  /*0120*/  LDG.E.64 R6, desc[UR6][R6.64] ;  /* 0x0000000606067981 */ /* 0x000ee2000c1e1b00 */
[----:B------:R-:W-:Y:S01]  /*0130*/  BSSY.RECONVERGENT B0, `(.L_x_34) ;  /* 0x0000025000007945 */ /* 0x000fe20003800200 */
[----:B--2---:R-:W-:Y:S02]  /*0140*/  DADD R4, -RZ, -R8 ;  /* 0x00000000ff047229 */ /* 0x004fe40000000908 */
[----:B---3--:R-:W-:-:S08]  /*0150*/  DSETP.NEU.AND P0, PT, R6, RZ, PT ;  /* 0x000000ff0600722a */ /* 0x008fd00003f0d000 */
[----:B------:R-:W-:Y:S02]  /*0160*/  SHF.R.U32.HI R0, RZ, 0x14, R5 ;  /* 0x00000014ff007819 */ /* 0x000fe40000011605 */
[----:B------:R-:W-:Y:S02]  /*0170*/  ISETP.GE.OR P3, PT, R5, RZ, P0 ;  /* 0x000000ff0500720c */ /* 0x000fe40000766670 */
[----:B------:R-:W-:-:S05]  /*0180*/  LOP3.LUT R0, R0, 0x7ff, RZ, 0xc0, !PT ;  /* 0x000007ff00007812 */ /* 0x000fca00078ec0ff */
[----:B------:R-:W-:Y:S02]  /*0190*/  VIADD R3, R0, 0xfffffc0c ;  /* 0xfffffc0c00037836 */ /* 0x000fe40000000000 */
[----:B------:R-:W-:-:S03]  /*01a0*/  @!P0 IMAD.MOV.U32 R16, RZ, RZ, RZ ;  /* 0x000000ffff108224 */ /* 0x000fc600078e00ff */
[CC--:B------:R-:W-:Y:S02]  /*01b0*/  SHF.L.U32 R0, R4.reuse, R3.reuse, RZ ;  /* 0x0000000304007219 */ /* 0x0c0fe400000006ff */
[----:B------:R-:W-:Y:S02]  /*01c0*/  SHF.L.U64.HI R3, R4, R3, R5 ;  /* 0x0000000304037219 */ /* 0x000fe40000010205 */
[----:B------:R-:W-:-:S04]  /*01d0*/  ISETP.NE.U32.AND P1, PT, R0, RZ, PT ;  /* 0x000000ff0000720c */ /* 0x000fc80003f25070 */
[----:B------:R-:W-:Y:S01]  /*01e0*/  ISETP.NE.AND.EX P1, PT, R3, -0x80000000, PT, P1 ;  /* 0x800000000300780c */ /* 0x000fe20003f25310 */
[----:B------:R-:W-:Y:S02]  /*01f0*/  IMAD.MOV.U32 R3, RZ, RZ, R2 ;  /* 0x000000ffff037224 */ /* 0x000fe400078e0002 */
[----:B------:R-:W-:Y:S01]  /*0200*/  VIADD R2, R2, UR4 ;  /* 0x0000000402027c36 */ /* 0x000fe20008000000 */
[----:B------:R-:W-:-:S09]  /*0210*/  PLOP3.LUT P2, PT, P1, PT, PT, 0x8, 0x80 ;  /* 0x000000000080781c */ /* 0x000fd20000f4e170 */
[----:B------:R-:W-:Y:S01]  /*0220*/  @!P0 DSETP.NEU.AND P2, PT, |R8|, 0.5, !P1 ;  /* 0x3fe000000800842a */ /* 0x000fe20004f4d200 */
[----:B----4-:R-:W-:-:S05]  /*0230*/  ISETP.GE.AND P1, PT, R2, UR12, PT ;  /* 0x0000000c02007c0c */ /* 0x010fca000bf26270 */
[----:B------:R-:W-:-:S04]  /*0240*/  @!P0 SEL R17, R7, RZ, P2 ;  /* 0x000000ff07118207 */ /* 0x000fc80001000000 */
[----:B------:R-:W-:Y:S01]  /*0250*/  @!P3 LOP3.LUT R17, R17, 0x7ff00000, RZ, 0xfc, !PT ;  /* 0x7ff000001111b812 */ /* 0x000fe200078efcff */
[----:B------:R-:W-:Y:S06]  /*0260*/  @!P0 BRA `(.L_x_35) ;  /* 0x0000000000448947 */ /* 0x000fec0003800000 */
[----:B------:R-:W-:Y:S01]  /*0270*/  DADD R16, -RZ, |R6| ;  /* 0x00000000ff107229 */ /* 0x000fe20000000506 */
[----:B------:R-:W-:Y:S01]  /*0280*/  BSSY.RECONVERGENT B1, `(.L_x_36) ;  /* 0x0000003000017945 */ /* 0x000fe20003800200 */
[----:B------:R-:W-:-:S09]  /*0290*/  MOV R0, 0x2b0 ;  /* 0x000002b000007802 */ /* 0x000fd20000000f00 */
[----:B------:R-:W-:Y:S05]  /*02a0*/  CALL.REL.NOINC `($_Z25traditional_murnaghan_eosIdEv9powParamsIT_E$__internal_accurate_pow) ;  /* 0x0000000800747944 */ /* 0x000fea0003c00000 */
[----:B------:R-:W-:Y:S05]  /*02b0*/  BSYNC.RECONVERGENT B1 ;  /* 0x0000000000017941 */ /* 0x000fea0003800200 */
.L_x_36:
[----:B------:R-:W-:Y:S01]  /*02c0*/  IMAD.MOV.U32 R18, RZ, RZ, R21 ;  /* 0x000000ffff127224 */ /* 0x000fe200078e0015 */
[----:B------:R-:W0:Y:S01]  /*02d0*/  FRND.F64.TRUNC R16, -R8 ;  /* 0x8000000800107313 */ /* 0x000e22000030d800 */
[----:B------:R-:W-:Y:S01]  /*02e0*/  IMAD.MOV.U32 R19, RZ, RZ, R22 ;  /* 0x000000ffff137224 */ /* 0x000fe200078e0016 */
[----:B------:R-:W-:-:S05]  /*02f0*/  ISETP.GE.AND P3, PT, R7, RZ, PT ;  /* 0x000000ff0700720c */ /* 0x000fca0003f66270 */
[----:B------:R-:W-:Y:S02]  /*0300*/  DADD R18, -RZ, -R18 ;  /* 0x00000000ff127229 */ /* 0x000fe40000000912 */
[----:B0-----:R-:W-:-:S08]  /*0310*/  DSETP.NEU.AND P0, PT, R16, -R8, PT ;  /* 0x800000081000722a */ /* 0x001fd00003f0d000 */
[-C--:B------:R-:W-:Y:S02]  /*0320*/  FSEL R0, R18, R21.reuse, P2 ;  /* 0x0000001512007208 */ /* 0x080fe40001000000 */
[-C--:B------:R-:W-:Y:S02]  /*0330*/  FSEL R19, R19, R22.reuse, P2 ;  /* 0x0000001613137208 */ /* 0x080fe40001000000 */
[----:B------:R-:W-:Y:S02]  /*0340*/  FSEL R16, R0, R21, !P3 ;  /* 0x0000001500107208 */ /* 0x000fe40005800000 */
[----:B------:R-:W-:Y:S02]  /*0350*/  FSEL R17, R19, R22, !P3 ;  /* 0x0000001613117208 */ /* 0x000fe40005800000 */
[----:B------:R-:W-:Y:S02]  /*0360*/  @!P3 FSEL R16, R16, RZ, !P0 ;  /* 0x000000ff1010b208 */ /* 0x000fe40004000000 */
[----:B------:R-:W-:-:S07]  /*0370*/  @!P3 FSEL R17, R17, -QNAN , !P0 ;  /* 0xfff800001111b808 */ /* 0x000fce0004000000 */
.L_x_35:
[----:B------:R-:W-:Y:S05]  /*0380*/  BSYNC.RECONVERGENT B0 ;  /* 0x0000000000007941 */ /* 0x000fea0003800200 */
.L_x_34:
[----:B------:R-:W-:Y:S01]  /*0390*/  DADD R18, -R8, R6 ;  /* 0x0000000008127229 */ /* 0x000fe20000000106 */
[----:B------:R-:W-:Y:S09]  /*03a0*/  BSSY.RECONVERGENT B0, `(.L_x_37) ;  /* 0x000001d000007945 */ /* 0x000ff20003800200 */
[----:B------:R-:W-:-:S04]  /*03b0*/  LOP3.LUT R18, R19, 0x7ff00000, RZ, 0xc0, !PT ;  /* 0x7ff0000013127812 */ /* 0x000fc800078ec0ff */
[----:B------:R-:W-:-:S13]  /*03c0*/  ISETP.NE.AND P0, PT, R18, 0x7ff00000, PT ;  /* 0x7ff000001200780c */ /* 0x000fda0003f05270 */
[----:B------:R-:W-:Y:S05]  /*03d0*/  @P0 BRA `(.L_x_38) ;  /* 0x0000000000640947 */ /* 0x000fea0003800000 */
[----:B------:R-:W-:-:S06]  /*03e0*/  DSETP.NAN.AND P0, PT, R8, R8, PT ;  /* 0x000000080800722a */ /* 0x000fcc0003f08000 */
[----:B------:R-:W-:-:S14]  /*03f0*/  DSETP.NUM.AND P0, PT, R6, R6, !P0 ;  /* 0x000000060600722a */ /* 0x000fdc0004707000 */
[----:B------:R-:W-:Y:S01]  /*0400*/  @!P0 DADD R16, -R8, R6 ;  /* 0x0000000008108229 */ /* 0x000fe20000000106 */
[----:B------:R-:W-:Y:S10]  /*0410*/  @!P0 BRA `(.L_x_38) ;  /* 0x0000000000548947 */ /* 0x000ff40003800000 */
[----:B------:R-:W-:-:S14]  /*0420*/  DSETP.NEU.AND P0, PT, |R8|, +INF , PT ;  /* 0x7ff000000800742a */ /* 0x000fdc0003f0d200 */
[----:B------:R-:W-:Y:S05]  /*0430*/  @P0 BRA `(.L_x_39) ;  /* 0x0000000000200947 */ /* 0x000fea0003800000 */
[----:B------:R-:W-:Y:S01]  /*0440*/  ISETP.GE.AND P2, PT, R5, RZ, PT ;  /* 0x000000ff0500720c */ /* 0x000fe20003f46270 */
[----:B------:R-:W-:-:S06]  /*0450*/  DSETP.GT.AND P0, PT, |R6|, 1, PT ;  /* 0x3ff000000600742a */ /* 0x000fcc0003f04200 */
[----:B------:R-:W-:Y:S01]  /*0460*/  SEL R16, RZ, 0x7ff00000, !P0 ;  /* 0x7ff00000ff107807 */ /* 0x000fe20004000000 */
[----:B------:R-:W-:-:S05]  /*0470*/  DSETP.NEU.AND P0, PT, R6, -1, PT ;  /* 0xbff000000600742a */ /* 0x000fca0003f0d000 */
[----:B------:R-:W-:-:S04]  /*0480*/  @!P2 LOP3.LUT R16, R16, 0x7ff00000, RZ, 0x3c, !PT ;  /* 0x7ff000001010a812 */ /* 0x000fc800078e3cff */
[----:B------:R-:W-:Y:S01]  /*0490*/  SEL R17, R16, 0x3ff00000, P0 ;  /* 0x3ff0000010117807 */ /* 0x000fe20000000000 */
[----:B------:R-:W-:Y:S01]  /*04a0*/  IMAD.MOV.U32 R16, RZ, RZ, RZ ;  /* 0x000000ffff107224 */ /* 0x000fe200078e00ff */
[----:B------:R-:W-:Y:S06]  /*04b0*/  BRA `(.L_x_38) ;  /* 0x00000000002c7947 */ /* 0x000fec0003800000 */
.L_x_39:
[----:B------:R-:W-:-:S14]  /*04c0*/  DSETP.NEU.AND P0, PT, |R6|, +INF , PT ;  /* 0x7ff000000600742a */ /* 0x000fdc0003f0d200 */
[----:B------:R-:W-:Y:S05]  /*04d0*/  @P0 BRA `(.L_x_38) ;  /* 0x0000000000240947 */ /* 0x000fea0003800000 */
[----:B------:R-:W-:Y:S01]  /*04e0*/  ISETP.GE.AND P3, PT, R5, RZ, PT ;  /* 0x000000ff0500720c */ /* 0x000fe20003f66270 */
[----:B------:R-:W-:Y:S01]  /*04f0*/  IMAD.MOV.U32 R16, RZ, RZ, RZ ;  /* 0x000000ffff107224 */ /* 0x000fe200078e00ff */
[----:B------:R-:W-:Y:S02]  /*0500*/  ISETP.GE.AND P0, PT, R7, RZ, PT ;  /* 0x000000ff0700720c */ /* 0x000fe40003f06270 */
[----:B------:R-:W-:Y:S02]  /*0510*/  SEL R17, RZ, 0x7ff00000, !P3 ;  /* 0x7ff00000ff117807 */ /* 0x000fe40005800000 */
[----:B------:R-:W-:-:S03]  /*0520*/  LOP3.LUT R4, R5, 0x7fffffff, RZ, 0xc0, !PT ;  /* 0x7fffffff05047812 */ /* 0x000fc600078ec0ff */
[----:B------:R-:W-:Y:S01]  /*0530*/  VIADD R0, R17, 0x80000000 ;  /* 0x8000000011007836 */ /* 0x000fe20000000000 */
[----:B------:R-:W-:-:S04]  /*0540*/  ISETP.NE.AND P3, PT, R4, 0x3fe00000, PT ;  /* 0x3fe000000400780c */ /* 0x000fc80003f65270 */
[----:B------:R-:W-:-:S04]  /*0550*/  SEL R0, R0, R17, P3 ;  /* 0x0000001100007207 */ /* 0x000fc80001800000 */
[----:B------:R-:W-:-:S07]  /*0560*/  @!P0 SEL R17, R0, R17, P2 ;  /* 0x0000001100118207 */ /* 0x000fce0001000000 */
.L_x_38:
[----:B------:R-:W-:Y:S05]  /*0570*/  BSYNC.RECONVERGENT B0 ;  /* 0x0000000000007941 */ /* 0x000fea0003800200 */
.L_x_37:
[----:B------:R-:W0:Y:S01]  /*0580*/  MUFU.RCP64H R5, R9 ;  /* 0x0000000900057308 */ /* 0x000e220000001800 */
[----:B------:R-:W-:Y:S01]  /*0590*/  IMAD.MOV.U32 R4, RZ, RZ, 0x1 ;  /* 0x00000001ff047424 */ /* 0x000fe200078e00ff */
[----:B------:R-:W-:Y:S01]  /*05a0*/  UMOV UR8, 0xc0000000 ;  /* 0xc000000000087882 */ /* 0x000fe20000000000 */
[----:B------:R-:W-:Y:S01]  /*05b0*/  UMOV UR9, 0x41e0642a ;  /* 0x41e0642a00097882 */ /* 0x000fe20000000000 */
[----:B------:R-:W-:Y:S01]  /*05c0*/  DADD R16, R16, -1 ;  /* 0xbff0000010107429 */ /* 0x000fe20000000000 */
[----:B------:R-:W-:Y:S01]  /*05d0*/  BSSY.RECONVERGENT B0, `(.L_x_40) ;  /* 0x0000016000007945 */ /* 0x000fe20003800200 */
[----:B------:R-:W-:Y:S02]  /*05e0*/  DSETP.NEU.AND P2, PT, R8, RZ, PT ;  /* 0x000000ff0800722a */ /* 0x000fe40003f4d000 */
[----:B------:R-:W-:-:S06]  /*05f0*/  DSETP.NEU.AND P0, PT, R6, 1, PT ;  /* 0x3ff000000600742a */ /* 0x000fcc0003f0d000 */
[----:B------:R-:W-:Y:S02]  /*0600*/  FSEL R6, R16, RZ, P2 ;  /* 0x000000ff10067208 */ /* 0x000fe40001000000 */
[----:B------:R-:W-:Y:S01]  /*0610*/  FSEL R16, R17, RZ, P2 ;  /* 0x000000ff11107208 */ /* 0x000fe20001000000 */
[----:B0-----:R-:W-:Y:S01]  /*0620*/  DFMA R18, -R8, R4, 1 ;  /* 0x3ff000000812742b */ /* 0x001fe20000000104 */
[----:B------:R-:W-:Y:S02]  /*0630*/  FSEL R6, R6, RZ, P0 ;  /* 0x000000ff06067208 */ /* 0x000fe40000000000 */
[----:B------:R-:W-:-:S05]  /*0640*/  FSEL R7, R16, RZ, P0 ;  /* 0x000000ff10077208 */ /* 0x000fca0000000000 */
        /* <DEDUP_REMOVED lines=10> */
[----:B------:R-:W-:-:S07]  /*06f0*/  MOV R0, 0x710 ;  /* 0x0000071000007802 */ /* 0x000fce0000000f00 */
[----:B------:R-:W-:Y:S05]  /*0700*/  CALL.REL.NOINC `($__internal_2_$__cuda_sm20_div_rn_f64_full) ;  /* 0x0000000000207944 */ /* 0x000fea0003c00000 */
[----:B------:R-:W-:Y:S02]  /*0710*/  IMAD.MOV.U32 R4, RZ, RZ, R18 ;  /* 0x000000ffff047224 */ /* 0x000fe400078e0012 */
[----:B------:R-:W-:-:S07]  /*0720*/  IMAD.MOV.U32 R5, RZ, RZ, R19 ;  /* 0x000000ffff057224 */ /* 0x000fce00078e0013 */
.L_x_41:
[----:B------:R-:W-:Y:S05]  /*0730*/  BSYNC.RECONVERGENT B0 ;  /* 0x0000000000007941 */ /* 0x000fea0003800200 */
.L_x_40:
[----:B------:R-:W-:Y:S01]  /*0740*/  DFMA R6, R4, R6, 101000 ;  /* 0x40f8a8800406742b */ /* 0x000fe20000000006 */
[----:B------:R-:W-:-:S06]  /*0750*/  IMAD.WIDE R4, R3, 0x8, R10 ;  /* 0x0000000803047825 */ /* 0x000fcc00078e020a */
[----:B------:R1:W-:Y:S01]  /*0760*/  STG.E.64 desc[UR6][R4.64], R6 ;  /* 0x0000000604007986 */ /* 0x0003e2000c101b06 */
[----:B------:R-:W-:Y:S05]  /*0770*/  @!P1 BRA `(.L_x_42) ;  /* 0xfffffff8005c9947 */ /* 0x000fea000383ffff */
[----:B------:R-:W-:Y:S05]  /*0780*/  EXIT ;  /* 0x000000000000794d */ /* 0x000fea0003800000 */
        .weak           $__internal_2_$__cuda_sm20_div_rn_f64_full
        .type           $__internal_2_$__cuda_sm20_div_rn_f64_full,@function
        .size           $__internal_2_$__cuda_sm20_div_rn_f64_full,($_Z25traditional_murnaghan_eosIdEv9powParamsIT_E$__internal_accurate_pow - $__internal_2_$__cuda_sm20_div_rn_f64_full)
$__internal_2_$__cuda_sm20_div_rn_f64_full:
[C---:B------:R-:W-:Y:S01]  /*0790*/  FSETP.GEU.AND P0, PT, |R9|.reuse, 1.469367938527859385e-39, PT ;  /* 0x001000000900780b */ /* 0x040fe20003f0e200 */
[----:B------:R-:W-:Y:S01]  /*07a0*/  IMAD.MOV.U32 R16, RZ, RZ, 0x1 ;  /* 0x00000001ff107424 */ /* 0x000fe200078e00ff */
[C---:B------:R-:W-:Y:S01]  /*07b0*/  LOP3.LUT R4, R9.reuse, 0x800fffff, RZ, 0xc0, !PT ;  /* 0x800fffff09047812 */ /* 0x040fe200078ec0ff */
[----:B------:R-:W-:Y:S01]  /*07c0*/  IMAD.MOV.U32 R27, RZ, RZ, 0x41e00000 ;  /* 0x41e00000ff1b7424 */ /* 0x000fe200078e00ff */
[----:B------:R-:W-:Y:S01]  /*07d0*/  LOP3.LUT R26, R9, 0x7ff00000, RZ, 0xc0, !PT ;  /* 0x7ff00000091a7812 */ /* 0x000fe200078ec0ff */
[----:B------:R-:W-:Y:S01]  /*07e0*/  BSSY.RECONVERGENT B1, `(.L_x_43) ;  /* 0x0000046000017945 */ /* 0x000fe20003800200 */
[----:B------:R-:W-:Y:S01]  /*07f0*/  LOP3.LUT R5, R4, 0x3ff00000, RZ, 0xfc, !PT ;  /* 0x3ff0000004057812 */ /* 0x000fe200078efcff */
[----:B------:R-:W-:Y:S01]  /*0800*/  IMAD.MOV.U32 R4, RZ, RZ, R8 ;  /* 0x000000ffff047224 */ /* 0x000fe200078e0008 */
[----:B------:R-:W-:-:S05]  /*0810*/  ISETP.LE.U32.AND P2, PT, R26, 0x41e00000, PT ;  /* 0x41e000001a00780c */ /* 0x000fca0003f43070 */
[----:B------:R-:W-:-:S06]  /*0820*/  @!P0 DMUL R4, R8, 8.98846567431157953865e+307 ;  /* 0x7fe0000008048828 */ /* 0x000fcc0000000000 */
[----:B------:R-:W0:Y:S04]  /*0830*/  MUFU.RCP64H R17, R5 ;  /* 0x0000000500117308 */ /* 0x000e280000001800 */
[----:B------:R-:W-:Y:S01]  /*0840*/  @!P0 LOP3.LUT R26, R5, 0x7ff00000, RZ, 0xc0, !PT ;  /* 0x7ff00000051a8812 */ /* 0x000fe200078ec0ff */
[----:B0-----:R-:W-:-:S08]  /*0850*/  DFMA R18, R16, -R4, 1 ;  /* 0x3ff000001012742b */ /* 0x001fd00000000804 */
[----:B------:R-:W-:-:S08]  /*0860*/  DFMA R18, R18, R18, R18 ;  /* 0x000000121212722b */ /* 0x000fd00000000012 */
[----:B------:R-:W-:Y:S01]  /*0870*/  DFMA R16, R16, R18, R16 ;  /* 0x000000121010722b */ /* 0x000fe20000000010 */
[----:B------:R-:W-:-:S05]  /*0880*/  IMAD.MOV.U32 R18, RZ, RZ, 0x1ca00000 ;  /* 0x1ca00000ff127424 */ /* 0x000fca00078e00ff */
[----:B------:R-:W-:Y:S02]  /*0890*/  SEL R19, R18, 0x63400000, !P2 ;  /* 0x6340000012137807 */ /* 0x000fe40005000000 */
[----:B------:R-:W-:-:S08]  /*08a0*/  DFMA R20, R16, -R4, 1 ;  /* 0x3ff000001014742b */ /* 0x000fd00000000804 */
[----:B------:R-:W-:Y:S01]  /*08b0*/  DFMA R16, R16, R20, R16 ;  /* 0x000000141010722b */ /* 0x000fe20000000010 */
[----:B------:R-:W-:Y:S01]  /*08c0*/  LOP3.LUT R21, R19, 0x642a, RZ, 0xfc, !PT ;  /* 0x0000642a13157812 */ /* 0x000fe200078efcff */
[----:B------:R-:W-:Y:S02]  /*08d0*/  VIADD R19, R27, 0xffffffff ;  /* 0xffffffff1b137836 */ /* 0x000fe40000000000 */
[----:B------:R-:W-:-:S03]  /*08e0*/  IMAD.MOV.U32 R20, RZ, RZ, -0x40000000 ;  /* 0xc0000000ff147424 */ /* 0x000fc600078e00ff */
[----:B------:R-:W-:Y:S01]  /*08f0*/  ISETP.GT.U32.AND P0, PT, R19, 0x7feffffe, PT ;  /* 0x7feffffe1300780c */ /* 0x000fe20003f04070 */
[----:B------:R-:W-:Y:S02]  /*0900*/  VIADD R19, R26, 0xffffffff ;  /* 0xffffffff1a137836 */ /* 0x000fe40000000000 */
[----:B------:R-:W-:-:S03]  /*0910*/  DMUL R22, R16, R20 ;  /* 0x0000001410167228 */ /* 0x000fc60000000000 */
[----:B------:R-:W-:-:S05]  /*0920*/  ISETP.GT.U32.OR P0, PT, R19, 0x7feffffe, P0 ;  /* 0x7feffffe1300780c */ /* 0x000fca0000704470 */
[----:B------:R-:W-:-:S08]  /*0930*/  DFMA R24, R22, -R4, R20 ;  /* 0x800000041618722b */ /* 0x000fd00000000014 */
[----:B------:R-:W-:Y:S01]  /*0940*/  DFMA R16, R16, R24, R22 ;  /* 0x000000181010722b */ /* 0x000fe20000000016 */
[----:B------:R-:W-:Y:S10]  /*0950*/  @P0 BRA `(.L_x_44) ;  /* 0x0000000000740947 */ /* 0x000ff40003800000 */
[----:B------:R-:W-:Y:S01]  /*0960*/  LOP3.LUT R23, R9, 0x7ff00000, RZ, 0xc0, !PT ;  /* 0x7ff0000009177812 */ /* 0x000fe200078ec0ff */
[----:B------:R-:W-:-:S03]  /*0970*/  IMAD.MOV.U32 R19, RZ, RZ, 0x41e00000 ;  /* 0x41e00000ff137424 */ /* 0x000fc600078e00ff */
[----:B------:R-:W-:Y:S01]  /*0980*/  ISETP.LE.U32.AND P0, PT, R23, 0x41e00000, PT ;  /* 0x41e000001700780c */ /* 0x000fe20003f03070 */
[----:B------:R-:W-:-:S03]  /*0990*/  IMAD.MOV R22, RZ, RZ, -R23 ;  /* 0x000000ffff167224 */ /* 0x000fc600078e0a17 */
[----:B------:R-:W-:Y:S02]  /*09a0*/  SEL R18, R18, 0x63400000, !P0 ;  /* 0x6340000012127807 */ /* 0x000fe40004000000 */
[----:B------:R-:W-:Y:S01]  /*09b0*/  VIADDMNMX R19, R22, R19, 0xb9600000, !PT ;  /* 0xb960000016137446 */ /* 0x000fe20007800113 */
[----:B------:R-:W-:-:S03]  /*09c0*/  IMAD.MOV.U32 R22, RZ, RZ, RZ ;  /* 0x000000ffff167224 */ /* 0x000fc600078e00ff */
[----:B------:R-:W-:-:S05]  /*09d0*/  VIMNMX R19, PT, PT, R19, 0x46a00000, PT ;  /* 0x46a0000013137848 */ /* 0x000fca0003fe0100 */
        /* <DEDUP_REMOVED lines=11> */
[----:B------:R-:W-:Y:S02]  /*0a90*/  IMAD.MOV R5, RZ, RZ, -R24 ;  /* 0x000000ffff057224 */ /* 0x000fe400078e0a18 */
[----:B------:R-:W-:-:S06]  /*0aa0*/  IMAD.MOV.U32 R4, RZ, RZ, RZ ;  /* 0x000000ffff047224 */ /* 0x000fcc00078e00ff */
[----:B------:R-:W-:Y:S02]  /*0ab0*/  DFMA R4, R18, -R4, R16 ;  /* 0x800000041204722b */ /* 0x000fe40000000010 */
[----:B------:R-:W-:-:S04]  /*0ac0*/  DMUL.RP R16, R16, R22 ;  /* 0x0000001610107228 */ /* 0x000fc80000008000 */
[----:B------:R-:W-:-:S04]  /*0ad0*/  IADD3 R4, PT, PT, -R24, -0x43300000, RZ ;  /* 0xbcd0000018047810 */ /* 0x000fc80007ffe1ff */
[----:B------:R-:W-:Y:S02]  /*0ae0*/  FSETP.NEU.AND P0, PT, |R5|, R4, PT ;  /* 0x000000040500720b */ /* 0x000fe40003f0d200 */
[----:B------:R-:W-:Y:S02]  /*0af0*/  LOP3.LUT R9, R17, R9, RZ, 0x3c, !PT ;  /* 0x0000000911097212 */ /* 0x000fe400078e3cff */
[----:B------:R-:W-:Y:S02]  /*0b00*/  FSEL R18, R16, R18, !P0 ;  /* 0x0000001210127208 */ /* 0x000fe40004000000 */
[----:B------:R-:W-:Y:S01]  /*0b10*/  FSEL R19, R9, R19, !P0 ;  /* 0x0000001309137208 */ /* 0x000fe20004000000 */
[----:B------:R-:W-:Y:S06]  /*0b20*/  BRA `(.L_x_45) ;  /* 0x0000000000447947 */ /* 0x000fec0003800000 */
.L_x_44:
[----:B------:R-:W-:-:S14]  /*0b30*/  DSETP.NAN.AND P0, PT, R8, R8, PT ;  /* 0x000000080800722a */ /* 0x000fdc0003f08000 */
[----:B------:R-:W-:Y:S05]  /*0b40*/  @P0 BRA `(.L_x_46) ;  /* 0x0000000000340947 */ /* 0x000fea0003800000 */
[----:B------:R-:W-:Y:S01]  /*0b50*/  ISETP.NE.AND P0, PT, R27, R26, PT ;  /* 0x0000001a1b00720c */ /* 0x000fe20003f05270 */
[----:B------:R-:W-:Y:S02]  /*0b60*/  IMAD.MOV.U32 R18, RZ, RZ, 0x0 ;  /* 0x00000000ff127424 */ /* 0x000fe400078e00ff */
[----:B------:R-:W-:-:S10]  /*0b70*/  IMAD.MOV.U32 R19, RZ, RZ, -0x80000 ;  /* 0xfff80000ff137424 */ /* 0x000fd400078e00ff */
[----:B------:R-:W-:Y:S05]  /*0b80*/  @!P0 BRA `(.L_x_45) ;  /* 0x00000000002c8947 */ /* 0x000fea0003800000 */
[----:B------:R-:W-:Y:S02]  /*0b90*/  ISETP.NE.AND P0, PT, R27, 0x7ff00000, PT ;  /* 0x7ff000001b00780c */ /* 0x000fe40003f05270 */
[----:B------:R-:W-:Y:S02]  /*0ba0*/  LOP3.LUT R8, R9, 0x41e0642a, RZ, 0x3c, !PT ;  /* 0x41e0642a09087812 */ /* 0x000fe400078e3cff */
[----:B------:R-:W-:Y:S02]  /*0bb0*/  ISETP.EQ.OR P0, PT, R26, RZ, !P0 ;  /* 0x000000ff1a00720c */ /* 0x000fe40004702670 */
[----:B------:R-:W-:-:S11]  /*0bc0*/  LOP3.LUT R19, R8, 0x80000000, RZ, 0xc0, !PT ;  /* 0x8000000008137812 */ /* 0x000fd600078ec0ff */
[----:B------:R-:W-:Y:S01]  /*0bd0*/  @P0 LOP3.LUT R4, R19, 0x7ff00000, RZ, 0xfc, !PT ;  /* 0x7ff0000013040812 */ /* 0x000fe200078efcff */
[----:B------:R-:W-:Y:S02]  /*0be0*/  @!P0 IMAD.MOV.U32 R18, RZ, RZ, RZ ;  /* 0x000000ffff128224 */ /* 0x000fe400078e00ff */
[----:B------:R-:W-:Y:S02]  /*0bf0*/  @P0 IMAD.MOV.U32 R18, RZ, RZ, RZ ;  /* 0x000000ffff120224 */ /* 0x000fe400078e00ff */
[----:B------:R-:W-:Y:S01]  /*0c00*/  @P0 IMAD.MOV.U32 R19, RZ, RZ, R4 ;  /* 0x000000ffff130224 */ /* 0x000fe200078e0004 */
[----:B------:R-:W-:Y:S06]  /*0c10*/  BRA `(.L_x_45) ;  /* 0x0000000000087947 */ /* 0x000fec0003800000 */
.L_x_46:
[----:B------:R-:W-:Y:S01]  /*0c20*/  LOP3.LUT R19, R9, 0x80000, RZ, 0xfc, !PT ;  /* 0x0008000009137812 */ /* 0x000fe200078efcff */
[----:B------:R-:W-:-:S07]  /*0c30*/  IMAD.MOV.U32 R18, RZ, RZ, R8 ;  /* 0x000000ffff127224 */ /* 0x000fce00078e0008 */
.L_x_45:
[----:B------:R-:W-:Y:S05]  /*0c40*/  BSYNC.RECONVERGENT B1 ;  /* 0x0000000000017941 */ /* 0x000fea0003800200 */
.L_x_43:
[----:B------:R-:W-:Y:S02]  /*0c50*/  IMAD.MOV.U32 R4, RZ, RZ, R0 ;  /* 0x000000ffff047224 */ /* 0x000fe400078e0000 */
[----:B------:R-:W-:-:S04]  /*0c60*/  IMAD.MOV.U32 R5, RZ, RZ, 0x0 ;  /* 0x00000000ff057424 */ /* 0x000fc800078e00ff */
[----:B------:R-:W-:Y:S05]  /*0c70*/  RET.REL.NODEC R4 `(_Z25traditional_murnaghan_eosIdEv9powParamsIT_E) ;  /* 0xfffffff004e07950 */ /* 0x000fea0003c3ffff */
        .type           $_Z25traditional_murnaghan_eosIdEv9powParamsIT_E$__internal_accurate_pow,@function
        .size           $_Z25traditional_murnaghan_eosIdEv9powParamsIT_E$__internal_accurate_pow,(.L_x_70 - $_Z25traditional_murnaghan_eosIdEv9powParamsIT_E$__internal_accurate_pow)
$_Z25traditional_murnaghan_eosIdEv9powParamsIT_E$__internal_accurate_pow:
[----:B------:R-:W-:Y:S01]  /*0c80*/  ISETP.GT.U32.AND P0, PT, R17, 0xfffff, PT ;  /* 0x000fffff1100780c */ /* 0x000fe20003f04070 */
[----:B------:R-:W-:Y:S01]  /*0c90*/  IMAD.MOV.U32 R20, RZ, RZ, R17 ;  /* 0x000000ffff147224 */ /* 0x000fe200078e0011 */
[----:B------:R-:W-:Y:S01]  /*0ca0*/  UMOV UR8, 0x7d2cafe2 ;  /* 0x7d2cafe200087882 */ /* 0x000fe20000000000 */
[----:B------:R-:W-:Y:S01]  /*0cb0*/  IMAD.MOV.U32 R24, RZ, RZ, RZ ;  /* 0x000000ffff187224 */ /* 0x000fe200078e00ff */
[----:B------:R-:W-:Y:S01]  /*0cc0*/  UMOV UR9, 0x3eb0f5ff ;  /* 0x3eb0f5ff00097882 */ /* 0x000fe20000000000 */
[----:B------:R-:W-:Y:S01]  /*0cd0*/  IMAD.MOV.U32 R30, RZ, RZ, 0x41ad3b5a ;  /* 0x41ad3b5aff1e7424 */ /* 0x000fe200078e00ff */
[----:B------:R-:W-:Y:S01]  /*0ce0*/  UMOV UR10, 0x3b39803f ;  /* 0x3b39803f000a7882 */ /* 0x000fe20000000000 */
[----:B------:R-:W-:Y:S01]  /*0cf0*/  IMAD.MOV.U32 R31, RZ, RZ, 0x3ed0f5d2 ;  /* 0x3ed0f5d2ff1f7424 */ /* 0x000fe200078e00ff */
[----:B------:R-:W-:-:S05]  /*0d00*/  UMOV UR11, 0x3c7abc9e ;  /* 0x3c7abc9e000b7882 */ /* 0x000fca0000000000 */
[----:B------:R-:W-:-:S10]  /*0d10*/  @!P0 DMUL R18, R16, 1.80143985094819840000e+16 ;  /* 0x4350000010128828 */ /* 0x000fd40000000000 */
[----:B------:R-:W-:Y:S02]  /*0d20*/  @!P0 IMAD.MOV.U32 R20, RZ, RZ, R19 ;  /* 0x000000ffff148224 */ /* 0x000fe400078e0013 */
[----:B------:R-:W-:-:S03]  /*0d30*/  @!P0 IMAD.MOV.U32 R16, RZ, RZ, R18 ;  /* 0x000000ffff108224 */ /* 0x000fc600078e0012 */
[----:B------:R-:W-:Y:S01]  /*0d40*/  LOP3.LUT R20, R20, 0x800fffff, RZ, 0xc0, !PT ;  /* 0x800fffff14147812 */ /* 0x000fe200078ec0ff */
[----:B------:R-:W-:Y:S01]  /*0d50*/  IMAD.MOV.U32 R22, RZ, RZ, R16 ;  /* 0x000000ffff167224 */ /* 0x000fe200078e0010 */
[----:B------:R-:W-:Y:S02]  /*0d60*/  SHF.R.U32.HI R16, RZ, 0x14, R17 ;  /* 0x00000014ff107819 */ /* 0x000fe40000011611 */
[----:B------:R-:W-:Y:S02]  /*0d70*/  LOP3.LUT R23, R20, 0x3ff00000, RZ, 0xfc, !PT ;  /* 0x3ff0000014177812 */ /* 0x000fe400078efcff */
[----:B------:R-:W-:Y:S01]  /*0d80*/  @!P0 LEA.HI R16, R19, 0xffffffca, RZ, 0xc ;  /* 0xffffffca13108811 */ /* 0x000fe200078f60ff */
[----:B------:R-:W-:Y:S01]  /*0d90*/  IMAD.MOV.U32 R19, RZ, RZ, 0x43300000 ;  /* 0x43300000ff137424 */ /* 0x000fe200078e00ff */
[----:B------:R-:W-:-:S03]  /*0da0*/  ISETP.GE.U32.AND P3, PT, R23, 0x3ff6a09f, PT ;  /* 0x3ff6a09f1700780c */ /* 0x000fc60003f66070 */
[----:B------:R-:W-:-:S10]  /*0db0*/  VIADD R18, R16, 0xfffffc01 ;  /* 0xfffffc0110127836 */ /* 0x000fd40000000000 */
        /* <DEDUP_REMOVED lines=12> */
[----:B------:R-:W-:-:S08]  /*0e80*/  DMUL R28, R20, R20 ;  /* 0x00000014141c7228 */ /* 0x000fd00000000000 */
[----:B------:R-:W-:Y:S01]  /*0e90*/  DFMA R26, R28, UR8, R30 ;  /* 0x000000081c1a7c2b */ /* 0x000fe2000800001e */
[----:B------:R-:W-:Y:S01]  /*0ea0*/  UMOV UR8, 0x75488a3f ;  /* 0x75488a3f00087882 */ /* 0x000fe20000000000 */
[----:B------:R-:W-:Y:S01]  /*0eb0*/  UMOV UR9, 0x3ef3b20a ;  /* 0x3ef3b20a00097882 */ /* 0x000fe20000000000 */
[----:B------:R-:W-:-:S05]  /*0ec0*/  DADD R30, R22, -R20 ;  /* 0x00000000161e7229 */ /* 0x000fca0000000814 */
[----:B------:R-:W-:Y:S01]  /*0ed0*/  DFMA R26, R28, R26, UR8 ;  /* 0x000000081c1a7e2b */ /* 0x000fe2000800001a */
[----:B------:R-:W-:Y:S01]  /*0ee0*/  UMOV UR8, 0xe4faecd5 ;  /* 0xe4faecd500087882 */ /* 0x000fe20000000000 */
[----:B------:R-:W-:Y:S01]  /*0ef0*/  UMOV UR9, 0x3f1745cd ;  /* 0x3f1745cd00097882 */ /* 0x000fe20000000000 */
[----:B------:R-:W-:-:S05]  /*0f00*/  DADD R32, R30, R30 ;  /* 0x000000001e207229 */ /* 0x000fca000000001e */
[----:B------:R-:W-:Y:S01]  /*0f10*/  DFMA R26, R28, R26, UR8 ;  /* 0x000000081c1a7e2b */ /* 0x000fe2000800001a */
[----:B------:R-:W-:Y:S01]  /*0f20*/  UMOV UR8, 0x258a578b ;  /* 0x258a578b00087882 */ /* 0x000fe20000000000 */
[----:B------:R-:W-:Y:S01]  /*0f30*/  UMOV UR9, 0x3f3c71c7 ;  /* 0x3f3c71c700097882 */ /* 0x000fe20000000000 */
[----:B------:R-:W-:-:S05]  /*0f40*/  DFMA R32, R22, -R20, R32 ;  /* 0x800000141620722b */ /* 0x000fca0000000020 */
        /* <DEDUP_REMOVED lines=9> */
[----:B------:R-:W-:Y:S01]  /*0fe0*/  UMOV UR9, 0x3fb55555 ;  /* 0x3fb5555500097882 */ /* 0x000fe20000000000 */
[----:B------:R-:W-:-:S05]  /*0ff0*/  DMUL R26, R20, R20 ;  /* 0x00000014141a7228 */ /* 0x000fca0000000000 */
[----:B------:R-:W-:-:S08]  /*1000*/  DFMA R22, R28, R30, UR8 ;  /* 0x000000081c167e2b */ /* 0x000fd0000800001e */
[----:B------:R-:W-:Y:S01]  /*1010*/  DADD R32, -R22, UR8 ;  /* 0x0000000816207e29 */ /* 0x000fe20008000100 */
[----:B------:R-:W-:Y:S01]  /*1020*/  UMOV UR8, 0xb9e7b0 ;  /* 0x00b9e7b000087882 */ /* 0x000fe20000000000 */
[----:B------:R-:W-:-:S06]  /*1030*/  UMOV UR9, 0x3c46a4cb ;  /* 0x3c46a4cb00097882 */ /* 0x000fcc0000000000 */
[----:B------:R-:W-:Y:S02]  /*1040*/  DFMA R32, R28, R30, R32 ;  /* 0x0000001e1c20722b */ /* 0x000fe40000000020 */
[----:B------:R-:W-:Y:S01]  /*1050*/  DFMA R28, R20, R20, -R26 ;  /* 0x00000014141c722b */ /* 0x000fe2000000081a */
[----:B------:R-:W-:Y:S02]  /*1060*/  VIADD R31, R25, 0x100000 ;  /* 0x00100000191f7836 */ /* 0x000fe40000000000 */
[----:B------:R-:W-:-:S03]  /*1070*/  IMAD.MOV.U32 R30, RZ, RZ, R24 ;  /* 0x000000ffff1e7224 */ /* 0x000fc600078e0018 */
[----:B------:R-:W-:Y:S01]  /*1080*/  DADD R32, R32, -UR8 ;  /* 0x8000000820207e29 */ /* 0x000fe20008000000 */
[----:B------:R-:W-:Y:S01]  /*1090*/  UMOV UR8, 0x80000000 ;  /* 0x8000000000087882 */ /* 0x000fe20000000000 */
[----:B------:R-:W-:Y:S01]  /*10a0*/  UMOV UR9, 0x43300000 ;  /* 0x4330000000097882 */ /* 0x000fe20000000000 */
[C---:B------:R-:W-:Y:S02]  /*10b0*/  DFMA R28, R20.reuse, R30, R28 ;  /* 0x0000001e141c722b */ /* 0x040fe4000000001c */
[----:B------:R-:W-:Y:S02]  /*10c0*/  DMUL R30, R20, R26 ;  /* 0x0000001a141e7228 */ /* 0x000fe40000000000 */
[----:B------:R-:W-:Y:S01]  /*10d0*/  DADD R18, R18, -UR8 ;  /* 0x8000000812127e29 */ /* 0x000fe20008000000 */
[----:B------:R-:W-:Y:S01]  /*10e0*/  UMOV UR8, 0xfefa39ef ;  /* 0xfefa39ef00087882 */ /* 0x000fe20000000000 */
[----:B------:R-:W-:-:S04]  /*10f0*/  UMOV UR9, 0x3fe62e42 ;  /* 0x3fe62e4200097882 */ /* 0x000fc80000000000 */
[----:B------:R-:W-:-:S08]  /*1100*/  DFMA R34, R20, R26, -R30 ;  /* 0x0000001a1422722b */ /* 0x000fd0000000081e */
[----:B------:R-:W-:Y:S02]  /*1110*/  DFMA R34, R24, R26, R34 ;  /* 0x0000001a1822722b */ /* 0x000fe40000000022 */
[----:B------:R-:W-:-:S06]  /*1120*/  DADD R26, R22, R32 ;  /* 0x00000000161a7229 */ /* 0x000fcc0000000020 */
[----:B------:R-:W-:Y:S02]  /*1130*/  DFMA R28, R20, R28, R34 ;  /* 0x0000001c141c722b */ /* 0x000fe40000000022 */
[----:B------:R-:W-:Y:S02]  /*1140*/  DADD R34, R22, -R26 ;  /* 0x0000000016227229 */ /* 0x000fe4000000081a */
[----:B------:R-:W-:-:S06]  /*1150*/  DMUL R22, R26, R30 ;  /* 0x0000001e1a167228 */ /* 0x000fcc0000000000 */
[----:B------:R-:W-:Y:S02]  /*1160*/  DADD R34, R32, R34 ;  /* 0x0000000020227229 */ /* 0x000fe40000000022 */
[----:B------:R-:W-:-:S08]  /*1170*/  DFMA R32, R26, R30, -R22 ;  /* 0x0000001e1a20722b */ /* 0x000fd00000000816 */
[----:B------:R-:W-:-:S08]  /*1180*/  DFMA R28, R26, R28, R32 ;  /* 0x0000001c1a1c722b */ /* 0x000fd00000000020 */
[----:B------:R-:W-:-:S08]  /*1190*/  DFMA R34, R34, R30, R28 ;  /* 0x0000001e2222722b */ /* 0x000fd0000000001c */
[----:B------:R-:W-:-:S08]  /*11a0*/  DADD R28, R22, R34 ;  /* 0x00000000161c7229 */ /* 0x000fd00000000022 */
[--C-:B------:R-:W-:Y:S02]  /*11b0*/  DADD R26, R20, R28.reuse ;  /* 0x00000000141a7229 */ /* 0x100fe4000000001c */
[----:B------:R-:W-:-:S06]  /*11c0*/  DADD R22, R22, -R28 ;  /* 0x0000000016167229 */ /* 0x000fcc000000081c */
[----:B------:R-:W-:Y:S02]  /*11d0*/  DADD R20, R20, -R26 ;  /* 0x0000000014147229 */ /* 0x000fe4000000081a */
[----:B------:R-:W-:-:S06]  /*11e0*/  DADD R22, R34, R22 ;  /* 0x0000000022167229 */ /* 0x000fcc0000000016 */
[----:B------:R-:W-:-:S08]  /*11f0*/  DADD R20, R28, R20 ;  /* 0x000000001c147229 */ /* 0x000fd00000000014 */
[----:B------:R-:W-:-:S08]  /*1200*/  DADD R20, R22, R20 ;  /* 0x0000000016147229 */ /* 0x000fd00000000014 */
[----:B------:R-:W-:-:S08]  /*1210*/  DADD R20, R24, R20 ;  /* 0x0000000018147229 */ /* 0x000fd00000000014 */
[----:B------:R-:W-:-:S08]  /*1220*/  DADD R22, R26, R20 ;  /* 0x000000001a167229 */ /* 0x000fd00000000014 */
[--C-:B------:R-:W-:Y:S02]  /*1230*/  DFMA R16, R18, UR8, R22.reuse ;  /* 0x0000000812107c2b */ /* 0x100fe40008000016 */
[----:B------:R-:W-:-:S06]  /*1240*/  DADD R26, R26, -R22 ;  /* 0x000000001a1a7229 */ /* 0x000fcc0000000816 */
[----:B------:R-:W-:Y:S02]  /*1250*/  DFMA R24, R18, -UR8, R16 ;  /* 0x8000000812187c2b */ /* 0x000fe40008000010 */
[----:B------:R-:W-:-:S06]  /*1260*/  DADD R26, R20, R26 ;  /* 0x00000000141a7229 */ /* 0x000fcc000000001a */
[----:B------:R-:W-:Y:S01]  /*1270*/  DADD R24, -R22, R24 ;  /* 0x0000000016187229 */ /* 0x000fe20000000118 */
[----:B------:R-:W-:Y:S01]  /*1280*/  LOP3.LUT R23, R5, 0xff0fffff, RZ, 0xc0, !PT ;  /* 0xff0fffff05177812 */ /* 0x000fe200078ec0ff */
[----:B------:R-:W-:-:S06]  /*1290*/  IMAD.MOV.U32 R22, RZ, RZ, R4 ;  /* 0x000000ffff167224 */ /* 0x000fcc00078e0004 */
[----:B------:R-:W-:-:S08]  /*12a0*/  DADD R24, R26, -R24 ;  /* 0x000000001a187229 */ /* 0x000fd00000000818 */
[----:B------:R-:W-:Y:S01]  /*12b0*/  DFMA R24, R18, UR10, R24 ;  /* 0x0000000a12187c2b */ /* 0x000fe20008000018 */
[----:B------:R-:W-:-:S05]  /*12c0*/  IMAD.SHL.U32 R18, R5, 0x2, RZ ;  /* 0x0000000205127824 */ /* 0x000fca00078e00ff */
[----:B------:R-:W-:Y:S02]  /*12d0*/  ISETP.GT.U32.AND P0, PT, R18, -0x2000001, PT ;  /* 0xfdffffff1200780c */ /* 0x000fe40003f04070 */
[----:B------:R-:W-:Y:S02]  /*12e0*/  DADD R18, R16, R24 ;  /* 0x0000000010127229 */ /* 0x000fe40000000018 */
[----:B------:R-:W-:-:S06]  /*12f0*/  SEL R23, R23, R5, P0 ;  /* 0x0000000517177207 */ /* 0x000fcc0000000000 */
[----:B------:R-:W-:Y:S02]  /*1300*/  DADD R20, R16, -R18 ;  /* 0x0000000010147229 */ /* 0x000fe40000000812 */
[----:B------:R-:W-:-:S06]  /*1310*/  DMUL R16, R18, R22 ;  /* 0x0000001612107228 */ /* 0x000fcc0000000000 */
[----:B------:R-:W-:Y:S02]  /*1320*/  DADD R20, R24, R20 ;  /* 0x0000000018147229 */ /* 0x000fe40000000014 */
[----:B------:R-:W-:-:S08]  /*1330*/  DFMA R18, R18, R22, -R16 ;  /* 0x000000161212722b */ /* 0x000fd00000000810 */
[----:B------:R-:W-:Y:S01]  /*1340*/  DFMA R22, R20, R22, R18 ;  /* 0x000000161416722b */ /* 0x000fe20000000012 */
[----:B------:R-:W-:Y:S02]  /*1350*/  IMAD.MOV.U32 R20, RZ, RZ, 0x652b82fe ;  /* 0x652b82feff147424 */ /* 0x000fe400078e00ff */
[----:B------:R-:W-:-:S05]  /*1360*/  IMAD.MOV.U32 R21, RZ, RZ, 0x3ff71547 ;  /* 0x3ff71547ff157424 */ /* 0x000fca00078e00ff */
[----:B------:R-:W-:-:S08]  /*1370*/  DADD R18, R16, R22 ;  /* 0x0000000010127229 */ /* 0x000fd00000000016 */
[----:B------:R-:W-:Y:S02]  /*1380*/  DFMA R20, R18, R20, 6.75539944105574400000e+15 ;  /* 0x433800001214742b */ /* 0x000fe40000000014 */
[----:B------:R-:W-:Y:S01]  /*1390*/  FSETP.GEU.AND P0, PT, |R19|, 4.1917929649353027344, PT ;  /* 0x4086232b1300780b */ /* 0x000fe20003f0e200 */
[----:B------:R-:W-:-:S05]  /*13a0*/  DADD R16, R16, -R18 ;  /* 0x0000000010107229 */ /* 0x000fca0000000812 */
[----:B------:R-:W-:-:S03]  /*13b0*/  DADD R24, R20, -6.75539944105574400000e+15 ;  /* 0xc338000014187429 */ /* 0x000fc60000000000 */
[----:B------:R-:W-:-:S05]  /*13c0*/  DADD R22, R22, R16 ;  /* 0x0000000016167229 */ /* 0x000fca0000000010 */
[----:B------:R-:W-:Y:S01]  /*13d0*/  DFMA R26, R24, -UR8, R18 ;  /* 0x80000008181a7c2b */ /* 0x000fe20008000012 */
[----:B------:R-:W-:Y:S01]  /*13e0*/  UMOV UR8, 0x3b39803f ;  /* 0x3b39803f00087882 */ /* 0x000fe20000000000 */
[----:B------:R-:W-:-:S06]  /*13f0*/  UMOV UR9, 0x3c7abc9e ;  /* 0x3c7abc9e00097882 */ /* 0x000fcc0000000000 */
[----:B------:R-:W-:Y:S01]  /*1400*/  DFMA R24, R24, -UR8, R26 ;  /* 0x8000000818187c2b */ /* 0x000fe2000800001a */
[----:B------:R-:W-:Y:S01]  /*1410*/  UMOV UR8, 0x69ce2bdf ;  /* 0x69ce2bdf00087882 */ /* 0x000fe20000000000 */
[----:B------:R-:W-:Y:S01]  /*1420*/  IMAD.MOV.U32 R26, RZ, RZ, -0x35dec16 ;  /* 0xfca213eaff1a7424 */ /* 0x000fe200078e00ff */
[----:B------:R-:W-:Y:S01]  /*1430*/  UMOV UR9, 0x3e5ade15 ;  /* 0x3e5ade1500097882 */ /* 0x000fe20000000000 */
[----:B------:R-:W-:-:S06]  /*1440*/  IMAD.MOV.U32 R27, RZ, RZ, 0x3e928af3 ;  /* 0x3e928af3ff1b7424 */ /* 0x000fcc00078e00ff */
        /* <DEDUP_REMOVED lines=25> */
[----:B------:R-:W-:-:S08]  /*15e0*/  DFMA R26, R24, R26, 1 ;  /* 0x3ff00000181a742b */ /* 0x000fd0000000001a */
[----:B------:R-:W-:-:S10]  /*15f0*/  DFMA R24, R24, R26, 1 ;  /* 0x3ff000001818742b */ /* 0x000fd4000000001a */
[----:B------:R-:W-:Y:S02]  /*1600*/  IMAD R17, R20, 0x100000, R25 ;  /* 0x0010000014117824 */ /* 0x000fe400078e0219 */
[----:B------:R-:W-:Y:S01]  /*1610*/  IMAD.MOV.U32 R16, RZ, RZ, R24 ;  /* 0x000000ffff107224 */ /* 0x000fe200078e0018 */
[----:B------:R-:W-:Y:S06]  /*1620*/  @!P0 BRA `(.L_x_47) ;  /* 0x0000000000308947 */ /* 0x000fec0003800000 */
[----:B------:R-:W-:Y:S01]  /*1630*/  FSETP.GEU.AND P3, PT, |R19|, 4.2275390625, PT ;  /* 0x408748001300780b */ /* 0x000fe20003f6e200 */
[C---:B------:R-:W-:Y:S02]  /*1640*/  DADD R26, R18.reuse, +INF ;  /* 0x7ff00000121a7429 */ /* 0x040fe40000000000 */
[----:B------:R-:W-:-:S08]  /*1650*/  DSETP.GEU.AND P0, PT, R18, RZ, PT ;  /* 0x000000ff1200722a */ /* 0x000fd00003f0e000 */
[----:B------:R-:W-:Y:S02]  /*1660*/  FSEL R17, R27, RZ, P0 ;  /* 0x000000ff1b117208 */ /* 0x000fe40000000000 */
[----:B------:R-:W-:-:S04]  /*1670*/  @!P3 LEA.HI R16, R20, R20, RZ, 0x1 ;  /* 0x000000141410b211 */ /* 0x000fc800078f08ff */
[----:B------:R-:W-:Y:S02]  /*1680*/  @!P3 SHF.R.S32.HI R19, RZ, 0x1, R16 ;  /* 0x00000001ff13b819 */ /* 0x000fe40000011410 */
[----:B------:R-:W-:-:S03]  /*1690*/  FSEL R16, R26, RZ, P0 ;  /* 0x000000ff1a107208 */ /* 0x000fc60000000000 */
[----:B------:R-:W-:Y:S02]  /*16a0*/  @!P3 IMAD.IADD R18, R20, 0x1, -R19 ;  /* 0x000000011412b824 */ /* 0x000fe400078e0a13 */
[----:B------:R-:W-:-:S03]  /*16b0*/  @!P3 IMAD R25, R19, 0x100000, R25 ;  /* 0x001000001319b824 */ /* 0x000fc600078e0219 */
[----:B------:R-:W-:Y:S01]  /*16c0*/  @!P3 LEA R19, R18, 0x3ff00000, 0x14 ;  /* 0x3ff000001213b811 */ /* 0x000fe200078ea0ff */
[----:B------:R-:W-:-:S06]  /*16d0*/  @!P3 IMAD.MOV.U32 R18, RZ, RZ, RZ ;  /* 0x000000ffff12b224 */ /* 0x000fcc00078e00ff */
[----:B------:R-:W-:-:S11]  /*16e0*/  @!P3 DMUL R16, R24, R18 ;  /* 0x000000121810b228 */ /* 0x000fd60000000000 */
.L_x_47:
[----:B------:R-:W-:Y:S02]  /*16f0*/  DFMA R22, R22, R16, R16 ;  /* 0x000000101616722b */ /* 0x000fe40000000010 */
[----:B------:R-:W-:-:S08]  /*1700*/  DSETP.NEU.AND P0, PT, |R16|, +INF , PT ;  /* 0x7ff000001000742a */ /* 0x000fd00003f0d200 */
[----:B------:R-:W-:Y:S01]  /*1710*/  FSEL R21, R16, R22, !P0 ;  /* 0x0000001610157208 */ /* 0x000fe20004000000 */
[----:B------:R-:W-:Y:S01]  /*1720*/  IMAD.MOV.U32 R16, RZ, RZ, R0 ;  /* 0x000000ffff107224 */ /* 0x000fe200078e0000 */
[----:B------:R-:W-:Y:S01]  /*1730*/  FSEL R22, R17, R23, !P0 ;  /* 0x0000001711167208 */ /* 0x000fe20004000000 */
[----:B------:R-:W-:-:S04]  /*1740*/  IMAD.MOV.U32 R17, RZ, RZ, 0x0 ;  /* 0x00000000ff117424 */ /* 0x000fc800078e00ff */
[----:B------:R-:W-:Y:S05]  /*1750*/  RET.REL.NODEC R16 `(_Z25traditional_murnaghan_eosIdEv9powParamsIT_E) ;  /* 0xffffffe810287950 */ /* 0x000fea0003c3ffff */
.L_x_48:
        /* <DEDUP_REMOVED lines=10> */
.L_x_70:


//--------------------- .text._Z25traditional_murnaghan_eosIfEv9powParamsIT_E --------------------------
	.section	.text._Z25traditional_murnaghan_eosIfEv9powParamsIT_E,"ax",@progbits
	.align	128
        .global         _Z25traditional_murnaghan_eosIfEv9powParamsIT_E
        .type           _Z25traditional_murnaghan_eosIfEv9powParamsIT_E,@function
        .size           _Z25traditional_murnaghan_eosIfEv9powParamsIT_E,(.L_x_71 - _Z25traditional_murnaghan_eosIfEv9powParamsIT_E)
        .other          _Z25traditional_murnaghan_eosIfEv9powParamsIT_E,@"STO_CUDA_ENTRY STV_DEFAULT"
_Z25traditional_murnaghan_eosIfEv9powParamsIT_E:
.text._Z25traditional_murnaghan_eosIfEv9powParamsIT_E:
        /* <DEDUP_REMOVED lines=15> */
.L_x_53:
[----:B-1-3--:R-:W-:-:S06]  /*00f0*/  IMAD.WIDE R10, R9, 0x4, R4 ;  /* 0x00000004090a7825 */ /* 0x00afcc00078e0204 */
[----:B--2---:R-:W2:Y:S01]  /*0100*/  LDG.E R11, desc[UR6][R10.64] ;  /* 0x000000060a0b7981 */ /* 0x004ea2000c1e1900 */
[----:B0-----:R-:W-:-:S05]  /*0110*/  IMAD.WIDE R12, R9, 0x4, R2 ;  /* 0x00000004090c7825 */ /* 0x001fca00078e0202 */
[----:B------:R0:W3:Y:S01]  /*0120*/  LDG.E R8, desc[UR6][R12.64] ;  /* 0x000000060c087981 */ /* 0x0000e2000c1e1900 */
[----:B------:R-:W-:Y:S01]  /*0130*/  BSSY.RECONVERGENT B0, `(.L_x_49) ;  /* 0x000005d000007945 */ /* 0x000fe20003800200 */
[----:B0-----:R-:W-:Y:S02]  /*0140*/  HFMA2 R13, -RZ, RZ, 0.771484375, 0.21533203125 ;  /* 0x3a2c32e4ff0d7431 */ /* 0x001fe400000001ff */
[C---:B--2---:R-:W-:Y:S01]  /*0150*/  FMUL R0, |R11|.reuse, 16777216 ;  /* 0x4b8000000b007820 */ /* 0x044fe20000400200 */
[----:B------:R-:W-:-:S04]  /*0160*/  FSETP.GEU.AND P0, PT, |R11|, 1.175494350822287508e-38, PT ;  /* 0x008000000b00780b */ /* 0x000fc80003f0e200 */
[----:B------:R-:W-:Y:S02]  /*0170*/  FSEL R0, R0, |R11|, !P0 ;  /* 0x4000000b00007208 */ /* 0x000fe40004000000 */
[----:B------:R-:W-:-:S03]  /*0180*/  FSEL R10, RZ, -24, P0 ;  /* 0xc1c00000ff0a7808 */ /* 0x000fc60000000000 */
[----:B------:R-:W-:-:S05]  /*0190*/  VIADD R14, R0, 0xc0cafb0d ;  /* 0xc0cafb0d000e7836 */ /* 0x000fca0000000000 */
[----:B------:R-:W-:-:S05]  /*01a0*/  LOP3.LUT R15, R14, 0xff800000, RZ, 0xc0, !PT ;  /* 0xff8000000e0f7812 */ /* 0x000fca00078ec0ff */
[----:B------:R-:W-:Y:S01]  /*01b0*/  IMAD.IADD R0, R0, 0x1, -R15 ;  /* 0x0000000100007824 */ /* 0x000fe200078e0a0f */
[----:B------:R-:W-:-:S03]  /*01c0*/  I2FP.F32.S32 R15, R15 ;  /* 0x0000000f000f7245 */ /* 0x000fc60000201400 */
[C---:B------:R-:W-:Y:S01]  /*01d0*/  FADD R14, R0.reuse, 1 ;  /* 0x3f800000000e7421 */ /* 0x040fe20000000000 */
[----:B------:R-:W-:Y:S01]  /*01e0*/  FADD R17, R0, -1 ;  /* 0xbf80000000117421 */ /* 0x000fe20000000000 */
[----:B------:R-:W-:-:S03]  /*01f0*/  FFMA R15, R15, 1.1920928955078125e-07, R10 ;  /* 0x340000000f0f7823 */ /* 0x000fc6000000000a */
[----:B------:R-:W-:Y:S01]  /*0200*/  FADD R19, R17, R17 ;  /* 0x0000001111137221 */ /* 0x000fe20000000000 */
[----:B------:R-:W0:Y:S03]  /*0210*/  MUFU.RCP R14, R14 ;  /* 0x0000000e000e7308 */ /* 0x000e260000001000 */
[----:B0-----:R-:W-:-:S04]  /*0220*/  FMUL R0, R14, R19 ;  /* 0x000000130e007220 */ /* 0x001fc80000400000 */
[----:B------:R-:W-:Y:S01]  /*0230*/  FADD R10, R17, -R0 ;  /* 0x80000000110a7221 */ /* 0x000fe20000000000 */
[----:B------:R-:W-:-:S03]  /*0240*/  FMUL R12, R0, R0 ;  /* 0x00000000000c7220 */ /* 0x000fc60000400000 */
[----:B------:R-:W-:Y:S01]  /*0250*/  FADD R16, R10, R10 ;  /* 0x0000000a0a107221 */ /* 0x000fe20000000000 */
[----:B------:R-:W-:Y:S01]  /*0260*/  FFMA R10, R0, 1.4426950216293334961, R15 ;  /* 0x3fb8aa3b000a7823 */ /* 0x000fe2000000000f */
[C---:B------:R-:W-:Y:S02]  /*0270*/  FFMA R13, R12.reuse, R13, 0.0032181653659790754318 ;  /* 0x3b52e7db0c0d7423 */ /* 0x040fe4000000000d */
[----:B------:R-:W-:Y:S01]  /*0280*/  FFMA R17, R17, -R0, R16 ;  /* 0x8000000011117223 */ /* 0x000fe20000000010 */
[----:B------:R-:W-:Y:S01]  /*0290*/  FADD R15, R15, -R10 ;  /* 0x8000000a0f0f7221 */ /* 0x000fe20000000000 */
[----:B------:R-:W-:Y:S02]  /*02a0*/  FFMA R13, R12, R13, 0.018033718690276145935 ;  /* 0x3c93bb730c0d7423 */ /* 0x000fe4000000000d */
[----:B------:R-:W-:Y:S01]  /*02b0*/  FMUL R17, R14, R17 ;  /* 0x000000110e117220 */ /* 0x000fe20000400000 */
[----:B------:R-:W-:Y:S01]  /*02c0*/  FFMA R14, R0, 1.4426950216293334961, R15 ;  /* 0x3fb8aa3b000e7823 */ /* 0x000fe2000000000f */
[----:B------:R-:W-:-:S03]  /*02d0*/  FFMA R13, R12, R13, 0.12022458761930465698 ;  /* 0x3df6384f0c0d7423 */ /* 0x000fc6000000000d */
[----:B------:R-:W-:Y:S01]  /*02e0*/  FFMA R15, R17, 1.4426950216293334961, R14 ;  /* 0x3fb8aa3b110f7823 */ /* 0x000fe2000000000e */
[----:B------:R-:W-:-:S03]  /*02f0*/  FMUL R13, R12, R13 ;  /* 0x0000000d0c0d7220 */ /* 0x000fc60000400000 */
[----:B------:R-:W-:Y:S01]  /*0300*/  FFMA R12, R0, 1.9251366722983220825e-08, R15 ;  /* 0x32a55e34000c7823 */ /* 0x000fe2000000000f */
[----:B------:R-:W-:-:S04]  /*0310*/  FMUL R14, R13, 3 ;  /* 0x404000000d0e7820 */ /* 0x000fc80000400000 */
[----:B------:R-:W-:-:S04]  /*0320*/  FFMA R12, R17, R14, R12 ;  /* 0x0000000e110c7223 */ /* 0x000fc8000000000c */
[----:B------:R-:W-:-:S04]  /*0330*/  FFMA R15, R0, R13, R12 ;  /* 0x0000000d000f7223 */ /* 0x000fc8000000000c */
[----:B------:R-:W-:-:S04]  /*0340*/  FADD R17, R10, R15 ;  /* 0x0000000f0a117221 */ /* 0x000fc80000000000 */
[----:B---3--:R-:W-:Y:S01]  /*0350*/  FMUL R13, R8, -R17 ;  /* 0x80000011080d7220 */ /* 0x008fe20000400000 */
[----:B------:R-:W-:-:S03]  /*0360*/  FADD R10, -R10, R17 ;  /* 0x000000110a0a7221 */ /* 0x000fc60000000100 */
[----:B------:R-:W0:Y:S01]  /*0370*/  FRND R12, R13 ;  /* 0x0000000d000c7307 */ /* 0x000e220000201000 */
[----:B------:R-:W-:Y:S01]  /*0380*/  FADD R15, R15, -R10 ;  /* 0x8000000a0f0f7221 */ /* 0x000fe20000000000 */
[C---:B------:R-:W-:Y:S01]  /*0390*/  FFMA R0, -R8.reuse, R17, -R13 ;  /* 0x0000001108007223 */ /* 0x040fe2000000090d */
[----:B------:R-:W-:Y:S01]  /*03a0*/  IMAD.MOV.U32 R10, RZ, RZ, 0x391fcb8e ;  /* 0x391fcb8eff0a7424 */ /* 0x000fe200078e00ff */
[C---:B------:R-:W-:Y:S02]  /*03b0*/  FSETP.GT.AND P2, PT, |R13|.reuse, 152, PT ;  /* 0x431800000d00780b */ /* 0x040fe40003f44200 */
[----:B------:R-:W-:Y:S01]  /*03c0*/  FFMA R0, -R8, R15, R0 ;  /* 0x0000000f08007223 */ /* 0x000fe20000000100 */
[C---:B------:R-:W-:Y:S01]  /*03d0*/  FSETP.GEU.AND P3, PT, R13.reuse, RZ, PT ;  /* 0x000000ff0d00720b */ /* 0x040fe20003f6e000 */
[----:B------:R-:W1:Y:S01]  /*03e0*/  F2I.NTZ R14, R13 ;  /* 0x0000000d000e7305 */ /* 0x000e620000203100 */
[----:B0-----:R-:W-:Y:S01]  /*03f0*/  FADD R15, R13, -R12 ;  /* 0x8000000c0d0f7221 */ /* 0x001fe20000000000 */
[----:B------:R-:W-:-:S03]  /*0400*/  FSETP.GT.AND P0, PT, R12, RZ, PT ;  /* 0x000000ff0c00720b */ /* 0x000fc60003f04000 */
[----:B------:R-:W-:Y:S01]  /*0410*/  FADD R15, R0, R15 ;  /* 0x0000000f000f7221 */ /* 0x000fe20000000000 */
[----:B------:R-:W-:Y:S02]  /*0420*/  SEL R17, RZ, 0x83000000, P0 ;  /* 0x83000000ff117807 */ /* 0x000fe40000000000 */
[----:B------:R-:W-:Y:S01]  /*0430*/  FSETP.NEU.AND P0, PT, R8, RZ, PT ;  /* 0x000000ff0800720b */ /* 0x000fe20003f0d000 */
[----:B------:R-:W-:Y:S01]  /*0440*/  FFMA R0, R15, R10, 0.0013391353422775864601 ;  /* 0x3aaf85ed0f007423 */ /* 0x000fe2000000000a */
[----:B-1----:R-:W-:Y:S01]  /*0450*/  LEA R19, R14, -R17, 0x17 ;  /* 0x800000110e137211 */ /* 0x002fe200078eb8ff */
[----:B------:R-:W-:Y:S01]  /*0460*/  VIADD R17, R17, 0x7f000000 ;  /* 0x7f00000011117836 */ /* 0x000fe20000000000 */
[----:B------:R-:W-:Y:S01]  /*0470*/  FSETP.EQ.OR P0, PT, R11, 1, !P0 ;  /* 0x3f8000000b00780b */ /* 0x000fe20004702400 */
[----:B------:R-:W-:-:S04]  /*0480*/  FFMA R0, R15, R0, 0.0096188392490148544312 ;  /* 0x3c1d98560f007423 */ /* 0x000fc80000000000 */
[----:B------:R-:W-:-:S04]  /*0490*/  FFMA R0, R15, R0, 0.055503588169813156128 ;  /* 0x3d6357bb0f007423 */ /* 0x000fc80000000000 */
[----:B------:R-:W-:Y:S01]  /*04a0*/  FFMA R10, R15, R0, 0.24022644758224487305 ;  /* 0x3e75fdec0f0a7423 */ /* 0x000fe20000000000 */
[----:B------:R-:W-:-:S03]  /*04b0*/  FMUL R0, R8, -0.5 ;  /* 0xbf00000008007820 */ /* 0x000fc60000400000 */
[----:B------:R-:W-:-:S03]  /*04c0*/  FFMA R10, R15, R10, 0.69314718246459960938 ;  /* 0x3f3172180f0a7423 */ /* 0x000fc6000000000a */
[----:B------:R-:W0:Y:S01]  /*04d0*/  FRND.TRUNC R0, R0 ;  /* 0x0000000000007307 */ /* 0x000e22000020d000 */
[----:B------:R-:W-:Y:S01]  /*04e0*/  FFMA R10, R15, R10, 1 ;  /* 0x3f8000000f0a7423 */ /* 0x000fe2000000000a */
[----:B------:R-:W-:Y:S01]  /*04f0*/  MOV R15, R9 ;  /* 0x00000009000f7202 */ /* 0x000fe20000000f00 */
[----:B------:R-:W-:Y:S02]  /*0500*/  VIADD R9, R9, UR4 ;  /* 0x0000000409097c36 */ /* 0x000fe40008000000 */
[----:B------:R-:W-:-:S03]  /*0510*/  FMUL R10, R10, R17 ;  /* 0x000000110a0a7220 */ /* 0x000fc60000400000 */
[----:B----4-:R-:W-:Y:S01]  /*0520*/  ISETP.GE.AND P1, PT, R9, UR8, PT ;  /* 0x0000000809007c0c */ /* 0x010fe2000bf26270 */
[----:B------:R-:W-:Y:S01]  /*0530*/  FMUL R19, R10, R19 ;  /* 0x000000130a137220 */ /* 0x000fe20000400000 */
[----:B------:R-:W-:Y:S01]  /*0540*/  HFMA2 R10, -RZ, RZ, 1.875, 0 ;  /* 0x3f800000ff0a7431 */ /* 0x000fe200000001ff */
[----:B------:R-:W-:Y:S01]  /*0550*/  @P2 FSEL R19, RZ, +INF , !P3 ;  /* 0x7f800000ff132808 */ /* 0x000fe20005800000 */
[----:B0-----:R-:W-:Y:S01]  /*0560*/  FADD R13, R0, R0 ;  /* 0x00000000000d7221 */ /* 0x001fe20000000000 */
[----:B------:R-:W-:Y:S08]  /*0570*/  @P0 BRA `(.L_x_50) ;  /* 0x0000000000600947 */ /* 0x000ff00003800000 */
[----:B------:R-:W-:-:S04]  /*0580*/  FSETP.NAN.AND P0, PT, |R8|, |R8|, PT ;  /* 0x400000080800720b */ /* 0x000fc80003f08200 */
[----:B------:R-:W-:-:S13]  /*0590*/  FSETP.NUM.AND P0, PT, |R11|, |R11|, !P0 ;  /* 0x4000000b0b00720b */ /* 0x000fda0004707200 */
[----:B------:R-:W-:Y:S01]  /*05a0*/  @!P0 FADD R10, -R8, R11 ;  /* 0x0000000b080a8221 */ /* 0x000fe20000000100 */
[----:B------:R-:W-:Y:S06]  /*05b0*/  @!P0 BRA `(.L_x_50) ;  /* 0x0000000000508947 */ /* 0x000fec0003800000 */
[----:B------:R-:W-:Y:S01]  /*05c0*/  FSETP.NEU.AND P0, PT, |R11|, +INF , PT ;  /* 0x7f8000000b00780b */ /* 0x000fe20003f0d200 */
[----:B------:R-:W-:-:S03]  /*05d0*/  FADD R13, -R8, -R13 ;  /* 0x8000000d080d7221 */ /* 0x000fc60000000100 */
[----:B------:R-:W-:-:S04]  /*05e0*/  FSETP.NEU.AND P0, PT, R11, RZ, P0 ;  /* 0x000000ff0b00720b */ /* 0x000fc8000070d000 */
[----:B------:R-:W-:Y:S02]  /*05f0*/  FSETP.GT.AND P2, PT, R8, RZ, !P0 ;  /* 0x000000ff0800720b */ /* 0x000fe40004744000 */
[----:B------:R-:W-:-:S07]  /*0600*/  FSETP.NEU.AND P3, PT, |R13|, 1, !P0 ;  /* 0x3f8000000d00780b */ /* 0x000fce000476d200 */
[----:B------:R-:W-:-:S05]  /*0610*/  @!P0 FADD R0, R11, R11 ;  /* 0x0000000b0b008221 */ /* 0x000fca0000000000 */
[----:B------:R-:W-:-:S04]  /*0620*/  @P2 LOP3.LUT R0, R0, 0x7f800000, RZ, 0x3c, !PT ;  /* 0x7f80000000002812 */ /* 0x000fc800078e3cff */
[----:B------:R-:W-:-:S05]  /*0630*/  @P3 LOP3.LUT R0, R0, 0x7fffffff, RZ, 0xc0, !PT ;  /* 0x7fffffff00003812 */ /* 0x000fca00078ec0ff */
[----:B------:R-:W-:Y:S01]  /*0640*/  @!P0 IMAD.MOV.U32 R10, RZ, RZ, R0 ;  /* 0x000000ffff0a8224 */ /* 0x000fe200078e0000 */
[----:B------:R-:W-:Y:S06]  /*0650*/  @!P0 BRA `(.L_x_50) ;  /* 0x0000000000288947 */ /* 0x000fec0003800000 */
[----:B------:R-:W-:Y:S02]  /*0660*/  FSETP.NEU.AND P0, PT, |R8|, +INF , PT ;  /* 0x7f8000000800780b */ /* 0x000fe40003f0d200 */
[----:B------:R-:W-:-:S13]  /*0670*/  FSETP.EQ.AND P2, PT, R11, -1, PT ;  /* 0xbf8000000b00780b */ /* 0x000fda0003f42000 */
[----:B------:R-:W-:Y:S05]  /*0680*/  @!P0 BRA P2, `(.L_x_50) ;  /* 0x00000000001c8947 */ /* 0x000fea0001000000 */
[----:B------:R-:W-:Y:S02]  /*0690*/  FSETP.GEU.AND P2, PT, R11, RZ, PT ;  /* 0x000000ff0b00720b */ /* 0x000fe40003f4e000 */
[----:B------:R-:W-:-:S11]  /*06a0*/  MOV R10, R19 ;  /* 0x00000013000a7202 */ /* 0x000fd60000000f00 */
[----:B------:R-:W0:Y:S01]  /*06b0*/  @!P2 FRND.FLOOR R11, -R8 ;  /* 0x80000008000ba307 */ /* 0x000e220000205000 */
[----:B------:R-:W-:-:S04]  /*06c0*/  @!P2 FSETP.NEU.AND P3, PT, |R13|, 1, PT ;  /* 0x3f8000000d00a80b */ /* 0x000fc80003f6d200 */
[----:B------:R-:W-:Y:S02]  /*06d0*/  @!P2 FSEL R0, R19, -R19, P3 ;  /* 0x800000131300a208 */ /* 0x000fe40001800000 */
[----:B0-----:R-:W-:-:S04]  /*06e0*/  @!P2 FSETP.NEU.AND P0, PT, R11, -R8, PT ;  /* 0x800000080b00a20b */ /* 0x001fc80003f0d000 */
[----:B------:R-:W-:-:S09]  /*06f0*/  @!P2 FSEL R10, R0, +QNAN , !P0 ;  /* 0x7fffffff000aa808 */ /* 0x000fd20004000000 */
.L_x_50:
[----:B------:R-:W-:Y:S05]  /*0700*/  BSYNC.RECONVERGENT B0 ;  /* 0x0000000000007941 */ /* 0x000fea0003800200 */
.L_x_49:
[----:B------:R-:W0:Y:S01]  /*0710*/  MUFU.RCP R11, R8 ;  /* 0x00000008000b7308 */ /* 0x000e220000001000 */
[----:B------:R-:W-:Y:S01]  /*0720*/  UMOV UR5, 0x4f032156 ;  /* 0x4f03215600057882 */ /* 0x000fe20000000000 */
[----:B------:R-:W-:Y:S01]  /*0730*/  BSSY.RECONVERGENT B1, `(.L_x_51) ;  /* 0x000000d000017945 */ /* 0x000fe20003800200 */
[----:B------:R-:W-:Y:S02]  /*0740*/  IMAD.U32 R13, RZ, RZ, UR5 ;  /* 0x00000005ff0d7e24 */ /* 0x000fe4000f8e00ff */
[----:B------:R-:W-:-:S03]  /*0750*/  FADD R10, R10, -1 ;  /* 0xbf8000000a0a7421 */ /* 0x000fc60000000000 */
[----:B------:R-:W1:Y:S01]  /*0760*/  FCHK P0, R13, R8 ;  /* 0x000000080d007302 */ /* 0x000e620000000000 */
[----:B0-----:R-:W-:-:S04]  /*0770*/  FFMA R0, -R8, R11, 1 ;  /* 0x3f80000008007423 */ /* 0x001fc8000000010b */
[----:B------:R-:W-:-:S04]  /*0780*/  FFMA R0, R11, R0, R11 ;  /* 0x000000000b007223 */ /* 0x000fc8000000000b */
[----:B------:R-:W-:-:S04]  /*0790*/  FFMA R11, R0, 2.20000000000000000000e+09, RZ ;  /* 0x4f032156000b7823 */ /* 0x000fc800000000ff */
[----:B------:R-:W-:-:S04]  /*07a0*/  FFMA R12, -R8, R11, 2.20000000000000000000e+09 ;  /* 0x4f032156080c7423 */ /* 0x000fc8000000010b */
[----:B------:R-:W-:Y:S01]  /*07b0*/  FFMA R11, R0, R12, R11 ;  /* 0x0000000c000b7223 */ /* 0x000fe2000000000b */
[----:B-1----:R-:W-:Y:S06]  /*07c0*/  @!P0 BRA `(.L_x_52) ;  /* 0x00000000000c8947 */ /* 0x002fec0003800000 */
[----:B------:R-:W-:-:S07]  /*07d0*/  MOV R12, 0x7f0 ;  /* 0x000007f0000c7802 */ /* 0x000fce0000000f00 */
[----:B------:R-:W-:Y:S05]  /*07e0*/  CALL.REL.NOINC `($__internal_3_$__cuda_sm3x_div_rn_noftz_f32_slowpath) ;  /* 0x00000000001c7944 */ /* 0x000fea0003c00000 */
[----:B------:R-:W-:-:S07]  /*07f0*/  MOV R11, R8 ;  /* 0x00000008000b7202 */ /* 0x000fce0000000f00 */
.L_x_52:
[----:B------:R-:W-:Y:S05]  /*0800*/  BSYNC.RECONVERGENT B1 ;  /* 0x0000000000017941 */ /* 0x000fea0003800200 */
.L_x_51:
[----:B------:R-:W-:Y:S01]  /*0810*/  FFMA R13, R10, R11, 101000 ;  /* 0x47c544000a0d7423 */ /* 0x000fe2000000000b */
[----:B------:R-:W-:-:S05]  /*0820*/  IMAD.WIDE R10, R15, 0x4, R6 ;  /* 0x000000040f0a7825 */ /* 0x000fca00078e0206 */
[----:B------:R1:W-:Y:S01]  /*0830*/  STG.E desc[UR6][R10.64], R13 ;  /* 0x0000000d0a007986 */ /* 0x0003e2000c101906 */
[----:B------:R-:W-:Y:S05]  /*0840*/  @!P1 BRA `(.L_x_53) ;  /* 0xfffffff800289947 */ /* 0x000fea000383ffff */
[----:B------:R-:W-:Y:S05]  /*0850*/  EXIT ;  /* 0x000000000000794d */ /* 0x000fea0003800000 */
        .weak           $__internal_3_$__cuda_sm3x_div_rn_noftz_f32_slowpath
        .type           $__internal_3_$__cuda_sm3x_div_rn_noftz_f32_slowpath,@function
        .size           $__internal_3_$__cuda_sm3x_div_rn_noftz_f32_slowpath,(.L_x_71 - $__internal_3_$__cuda_sm3x_div_rn_noftz_f32_slowpath)
$__internal_3_$__cuda_sm3x_div_rn_noftz_f32_slowpath:
        /* <DEDUP_REMOVED lines=29> */
.L_x_56:
[----:B------:R-:W-:Y:S05]  /*0a30*/  BSYNC.RELIABLE B2 ;  /* 0x0000000000027941 */ /* 0x000fea0003800100 */
.L_x_55:
        /* <DEDUP_REMOVED lines=28> */
[CCC-:B------:R-:W-:Y:S01]  /*0c00*/  FFMA.RZ R11, R0.reuse, R16.reuse, R19.reuse ;  /* 0x00000010000b7223 */ /* 0x1c0fe2000000c013 */
        /* <DEDUP_REMOVED lines=21> */
.L_x_63:
[----:B------:R-:W-:-:S04]  /*0d60*/  LOP3.LUT R8, R8, 0x80000000, RZ, 0xc0, !PT ;  /* 0x8000000008087812 */ /* 0x000fc800078ec0ff */
[----:B------:R-:W-:Y:S01]  /*0d70*/  LOP3.LUT R8, R8, 0x7f800000, RZ, 0xfc, !PT ;  /* 0x7f80000008087812 */ /* 0x000fe200078efcff */
[----:B------:R-:W-:Y:S06]  /*0d80*/  BRA `(.L_x_64) ;  /* 0x0000000000047947 */ /* 0x000fec0003800000 */
.L_x_62:
[----:B------:R-:W-:-:S07]  /*0d90*/  LEA R8, R13, R8, 0x17 ;  /* 0x000000080d087211 */ /* 0x000fce00078eb8ff */
.L_x_64:
[----:B------:R-:W-:Y:S05]  /*0da0*/  BSYNC.RECONVERGENT B2 ;  /* 0x0000000000027941 */ /* 0x000fea0003800200 */
.L_x_61:
[----:B------:R-:W-:Y:S05]  /*0db0*/  BRA `(.L_x_65) ;  /* 0x0000000000207947 */ /* 0x000fea0003800000 */
.L_x_60:
[----:B------:R-:W-:-:S04]  /*0dc0*/  LOP3.LUT R8, R11, 0x80000000, R8, 0x48, !PT ;  /* 0x800000000b087812 */ /* 0x000fc800078e4808 */
[----:B------:R-:W-:Y:S01]  /*0dd0*/  LOP3.LUT R8, R8, 0x7f800000, RZ, 0xfc, !PT ;  /* 0x7f80000008087812 */ /* 0x000fe200078efcff */
[----:B------:R-:W-:Y:S06]  /*0de0*/  BRA `(.L_x_65) ;  /* 0x0000000000147947 */ /* 0x000fec0003800000 */
.L_x_59:
[----:B------:R-:W-:Y:S01]  /*0df0*/  LOP3.LUT R8, R11, 0x80000000, R8, 0x48, !PT ;  /* 0x800000000b087812 */ /* 0x000fe200078e4808 */
[----:B------:R-:W-:Y:S06]  /*0e00*/  BRA `(.L_x_65) ;  /* 0x00000000000c7947 */ /* 0x000fec0003800000 */
.L_x_58:
[----:B------:R-:W0:Y:S01]  /*0e10*/  MUFU.RSQ R8, -QNAN ;  /* 0xffc0000000087908 */ /* 0x000e220000001400 */
[----:B------:R-:W-:Y:S05]  /*0e20*/  BRA `(.L_x_65) ;  /* 0x0000000000047947 */ /* 0x000fea0003800000 */
.L_x_57:
[----:B------:R-:W-:-:S07]  /*0e30*/  FADD.FTZ R8, R0, 2.20000000000000000000e+09 ;  /* 0x4f03215600087421 */ /* 0x000fce0000010000 */
.L_x_65:
[----:B------:R-:W-:Y:S05]  /*0e40*/  BSYNC.RECONVERGENT B0 ;  /* 0x0000000000007941 */ /* 0x000fea0003800200 */
.L_x_54:
[----:B------:R-:W-:-:S04]  /*0e50*/  HFMA2 R13, -RZ, RZ, 0, 0 ;  /* 0x00000000ff0d7431 */ /* 0x000fc800000001ff */
[----:B0-----:R-:W-:Y:S05]  /*0e60*/  RET.REL.NODEC R12 `(_Z25traditional_murnaghan_eosIfEv9powParamsIT_E) ;  /* 0xfffffff00c647950 */ /* 0x001fea0003c3ffff */
.L_x_66:
        /* <DEDUP_REMOVED lines=9> */
.L_x_71:


//--------------------- .nv.shared.reserved.0     --------------------------
	.section	.nv.shared.reserved.0,"aw",@nobits
	.weak		__nv_reservedSMEM_offset_0_alias
	.size		__nv_reservedSMEM_offset_0_alias, 0, 64
	.other		__nv_reservedSMEM_offset_0_alias,@"STO_CUDA_RESERVED_SHARED STV_DEFAULT"
__nv_reservedSMEM_offset_0_alias:
	.zero		0
	.zero		64


//--------------------- .nv.constant0._Z19bonus_murnaghan_eosIdEv9powParamsIT_E --------------------------
	.section	.nv.constant0._Z19bonus_murnaghan_eosIdEv9powParamsIT_E,"a",@progbits
	.sectionflags	@""
	.align	4
.nv.constant0._Z19bonus_murnaghan_eosIdEv9powParamsIT_E:
	.zero		928


//--------------------- .nv.constant0._Z19bonus_murnaghan_eosIfEv9powParamsIT_E --------------------------
	.section	.nv.constant0._Z19bonus_murnaghan_eosIfEv9powParamsIT_E,"a",@progbits
	.sectionflags	@""
	.align	4
.nv.constant0._Z19bonus_murnaghan_eosIfEv9powParamsIT_E:
	.zero		928


//--------------------- .nv.constant0._Z25traditional_murnaghan_eosIdEv9powParamsIT_E --------------------------
	.section	.nv.constant0._Z25traditional_murnaghan_eosIdEv9powParamsIT_E,"a",@progbits
	.sectionflags	@""
	.align	4
.nv.constant0._Z25traditional_murnaghan_eosIdEv9powParamsIT_E:
	.zero		928


//--------------------- .nv.constant0._Z25traditional_murnaghan_eosIfEv9powParamsIT_E --------------------------
	.section	.nv.constant0._Z25traditional_murnaghan_eosIfEv9powParamsIT_E,"a",@progbits
	.sectionflags	@""
	.align	4
.nv.constant0._Z25traditional_murnaghan_eosIfEv9powParamsIT_E:
	.zero		928


//--------------------- SYMBOLS --------------------------

	.type		.nv.reservedSmem.offset0,@object
	.size		.nv.reservedSmem.offset0,0x4
